	.target	sm_90a

	.elftype	@"ET_EXEC"


//--------------------- .note.nv.tkinfo           --------------------------
	.section	.note.nv.tkinfo,"",@"SHT_NOTE"
	.sectionflags	@"SHF_NOTE_NV_TKINFO"
	.tkinfo
        /*0018*/ 	.word	0x00000002
        /*0030*/ 	.string	""
        /*0030*/ 	.string	"ptxas"
        /*0030*/ 	.string	"Cuda compilation tools, release 13.0, V13.0.88"
        /*0030*/ 	.string	"Build cuda_13.0.r13.0/compiler.36424714_0"
        /*0030*/ 	.string	"-arch sm_90a -m 64 "



//--------------------- .note.nv.cuinfo           --------------------------
	.section	.note.nv.cuinfo,"",@"SHT_NOTE"
	.sectionflags	@"SHF_NOTE_NV_CUINFO"
        /*0018*/ 	.short	0x0002
        /*001a*/ 	.short	0x005a
        /*001c*/ 	.short	0x0082
	.zero		2


//--------------------- .nv.info                  --------------------------
	.section	.nv.info,"",@"SHT_CUDA_INFO"
	.align	4


	//----- nvinfo : EIATTR_REGCOUNT
	.align		4
        /*0000*/ 	.byte	0x04, 0x2f
        /*0002*/ 	.short	(.L_12 - .L_11)
	.align		4
.L_11:
        /*0004*/ 	.word	index@(_ZN7cutlass13device_kernelINS_4conv6kernel13ConvUniversalINS1_16ConvProblemShapeILNS1_8OperatorE1ELi2EEENS1_10collective14CollectiveConvINS1_46MainloopSm90TmaGmmaWarpSpecializedImplicitGemmILS5_1ELi14ELi2EN4cute5tupleIJNSA_1CILi1EEESD_SD_EEENS1_36KernelImplicitTmaWarpSpecializedSm90ELi1EEENSB_IJNSC_ILi128EEESH_NSB_IJNSC_ILi32EEEEEEEEENS_6half_tESL_NSA_8TiledMMAINSA_8MMA_AtomIJNSA_4SM904GMMA26MMA_64x128x16_F32F16F16_SSILNSP_5MajorE0ELSR_1ELNSP_7ScaleInE1ELSS_1EEEEEENSA_6LayoutISE_NSB_IJNSC_ILi0EEESW_SW_EEEEENSB_IJNSA_10UnderscoreESZ_SZ_EEEEENS7_6detail26Sm90ImplicitGemmTileTraitsINSA_20SM90_TMA_LOAD_IM2COLENSA_14ComposedLayoutINSA_7SwizzleILi2ELi4ELi3EEENSA_18smem_ptr_flag_bitsILi16EEENSV_INSB_IJNSB_IJNSC_ILi8EEENSC_ILi16EEEEEENSB_IJSI_SD_EEENSB_IJSD_NSC_ILi14EEEEEEEEENSB_IJNSB_IJSI_NSC_ILi256EEEEEENSB_IJSD_SW_EEENSB_IJSW_NSC_ILi4096EEEEEEEEEEEEEvEENS13_INSA_13SM90_TMA_LOADENS15_INS16_ILi3ELi4ELi3EEES19_NSV_INSB_IJNSB_IJNSC_ILi64EEENSC_ILi2EEEEEENSB_IJS1A_NSC_ILi4EEEEEES1F_EEENSB_IJNSB_IJSD_NSC_ILi2048EEEEEENSB_IJS1S_NSC_ILi512EEEEEES1L_EEEEEEEvEEEENS_8epilogue10collective6detail29Sm90TmaWarpSpecializedAdapterINS28_15DefaultEpilogueISL_NSB_IJNSB_IJlllEEESD_SW_EEES2D_NS27_6thread17LinearCombinationISL_Li1EffLNS2E_9ScaleType4KindE0ELNS_15FloatRoundStyleE2ESL_EENS_4gemm15EpilogueDefaultEEEEEvvEEEEvNT_6ParamsE)
        /*0008*/ 	.word	0x0000009a


	//----- nvinfo : EIATTR_FRAME_SIZE
	.align		4
.L_12:
        /*000c*/ 	.byte	0x04, 0x11
        /*000e*/ 	.short	(.L_14 - .L_13)
	.align		4
.L_13:
        /*0010*/ 	.word	index@(_ZN7cutlass13device_kernelINS_4conv6kernel13ConvUniversalINS1_16ConvProblemShapeILNS1_8OperatorE1ELi2EEENS1_10collective14CollectiveConvINS1_46MainloopSm90TmaGmmaWarpSpecializedImplicitGemmILS5_1ELi14ELi2EN4cute5tupleIJNSA_1CILi1EEESD_SD_EEENS1_36KernelImplicitTmaWarpSpecializedSm90ELi1EEENSB_IJNSC_ILi128EEESH_NSB_IJNSC_ILi32EEEEEEEEENS_6half_tESL_NSA_8TiledMMAINSA_8MMA_AtomIJNSA_4SM904GMMA26MMA_64x128x16_F32F16F16_SSILNSP_5MajorE0ELSR_1ELNSP_7ScaleInE1ELSS_1EEEEEENSA_6LayoutISE_NSB_IJNSC_ILi0EEESW_SW_EEEEENSB_IJNSA_10UnderscoreESZ_SZ_EEEEENS7_6detail26Sm90ImplicitGemmTileTraitsINSA_20SM90_TMA_LOAD_IM2COLENSA_14ComposedLayoutINSA_7SwizzleILi2ELi4ELi3EEENSA_18smem_ptr_flag_bitsILi16EEENSV_INSB_IJNSB_IJNSC_ILi8EEENSC_ILi16EEEEEENSB_IJSI_SD_EEENSB_IJSD_NSC_ILi14EEEEEEEEENSB_IJNSB_IJSI_NSC_ILi256EEEEEENSB_IJSD_SW_EEENSB_IJSW_NSC_ILi4096EEEEEEEEEEEEEvEENS13_INSA_13SM90_TMA_LOADENS15_INS16_ILi3ELi4ELi3EEES19_NSV_INSB_IJNSB_IJNSC_ILi64EEENSC_ILi2EEEEEENSB_IJS1A_NSC_ILi4EEEEEES1F_EEENSB_IJNSB_IJSD_NSC_ILi2048EEEEEENSB_IJS1S_NSC_ILi512EEEEEES1L_EEEEEEEvEEEENS_8epilogue10collective6detail29Sm90TmaWarpSpecializedAdapterINS28_15DefaultEpilogueISL_NSB_IJNSB_IJlllEEESD_SW_EEES2D_NS27_6thread17LinearCombinationISL_Li1EffLNS2E_9ScaleType4KindE0ELNS_15FloatRoundStyleE2ESL_EENS_4gemm15EpilogueDefaultEEEEEvvEEEEvNT_6ParamsE)
        /*0014*/ 	.word	0x00000000


	//----- nvinfo : EIATTR_MIN_STACK_SIZE
	.align		4
.L_14:
        /*0018*/ 	.byte	0x04, 0x12
        /*001a*/ 	.short	(.L_16 - .L_15)
	.align		4
.L_15:
        /*001c*/ 	.word	index@(_ZN7cutlass13device_kernelINS_4conv6kernel13ConvUniversalINS1_16ConvProblemShapeILNS1_8OperatorE1ELi2EEENS1_10collective14CollectiveConvINS1_46MainloopSm90TmaGmmaWarpSpecializedImplicitGemmILS5_1ELi14ELi2EN4cute5tupleIJNSA_1CILi1EEESD_SD_EEENS1_36KernelImplicitTmaWarpSpecializedSm90ELi1EEENSB_IJNSC_ILi128EEESH_NSB_IJNSC_ILi32EEEEEEEEENS_6half_tESL_NSA_8TiledMMAINSA_8MMA_AtomIJNSA_4SM904GMMA26MMA_64x128x16_F32F16F16_SSILNSP_5MajorE0ELSR_1ELNSP_7ScaleInE1ELSS_1EEEEEENSA_6LayoutISE_NSB_IJNSC_ILi0EEESW_SW_EEEEENSB_IJNSA_10UnderscoreESZ_SZ_EEEEENS7_6detail26Sm90ImplicitGemmTileTraitsINSA_20SM90_TMA_LOAD_IM2COLENSA_14ComposedLayoutINSA_7SwizzleILi2ELi4ELi3EEENSA_18smem_ptr_flag_bitsILi16EEENSV_INSB_IJNSB_IJNSC_ILi8EEENSC_ILi16EEEEEENSB_IJSI_SD_EEENSB_IJSD_NSC_ILi14EEEEEEEEENSB_IJNSB_IJSI_NSC_ILi256EEEEEENSB_IJSD_SW_EEENSB_IJSW_NSC_ILi4096EEEEEEEEEEEEEvEENS13_INSA_13SM90_TMA_LOADENS15_INS16_ILi3ELi4ELi3EEES19_NSV_INSB_IJNSB_IJNSC_ILi64EEENSC_ILi2EEEEEENSB_IJS1A_NSC_ILi4EEEEEES1F_EEENSB_IJNSB_IJSD_NSC_ILi2048EEEEEENSB_IJS1S_NSC_ILi512EEEEEES1L_EEEEEEEvEEEENS_8epilogue10collective6detail29Sm90TmaWarpSpecializedAdapterINS28_15DefaultEpilogueISL_NSB_IJNSB_IJlllEEESD_SW_EEES2D_NS27_6thread17LinearCombinationISL_Li1EffLNS2E_9ScaleType4KindE0ELNS_15FloatRoundStyleE2ESL_EENS_4gemm15EpilogueDefaultEEEEEvvEEEEvNT_6ParamsE)
        /*0020*/ 	.word	0x00000000
.L_16:


//--------------------- .nv.compat                --------------------------
	.section	.nv.compat,"",@"SHT_CUDA_COMPAT_INFO"
	.align	4
        /*0000*/ 	.byte	0x02, 0x09, 0x01, 0x00, 0x02, 0x02, 0x04, 0x00, 0x02, 0x05, 0x05, 0x00, 0x03, 0x07, 0x01, 0x01
        /*0010*/ 	.byte	0x02, 0x03, 0x01, 0x00, 0x02, 0x06, 0x01, 0x00, 0x04, 0x0b, 0x08, 0x00, 0x00, 0x00, 0x00, 0x00
        /*0020*/ 	.byte	0x00, 0x00, 0x00, 0x00


//--------------------- .nv.info._ZN7cutlass13device_kernelINS_4conv6kernel13ConvUniversalINS1_16ConvProblemShapeILNS1_8OperatorE1ELi2EEENS1_10collective14CollectiveConvINS1_46MainloopSm90TmaGmmaWarpSpecializedImplicitGemmILS5_1ELi14ELi2EN4cute5tupleIJNSA_1CILi1EEESD_SD_EEENS1_36KernelImplicitTmaWarpSpecializedSm90ELi1EEENSB_IJNSC_ILi128EEESH_NSB_IJNSC_ILi32EEEEEEEEENS_6half_tESL_NSA_8TiledMMAINSA_8MMA_AtomIJNSA_4SM904GMMA26MMA_64x128x16_F32F16F16_SSILNSP_5MajorE0ELSR_1ELNSP_7ScaleInE1ELSS_1EEEEEENSA_6LayoutISE_NSB_IJNSC_ILi0EEESW_SW_EEEEENSB_IJNSA_10UnderscoreESZ_SZ_EEEEENS7_6detail26Sm90ImplicitGemmTileTraitsINSA_20SM90_TMA_LOAD_IM2COLENSA_14ComposedLayoutINSA_7SwizzleILi2ELi4ELi3EEENSA_18smem_ptr_flag_bitsILi16EEENSV_INSB_IJNSB_IJNSC_ILi8EEENSC_ILi16EEEEEENSB_IJSI_SD_EEENSB_IJSD_NSC_ILi14EEEEEEEEENSB_IJNSB_IJSI_NSC_ILi256EEEEEENSB_IJSD_SW_EEENSB_IJSW_NSC_ILi4096EEEEEEEEEEEEEvEENS13_INSA_13SM90_TMA_LOADENS15_INS16_ILi3ELi4ELi3EEES19_NSV_INSB_IJNSB_IJNSC_ILi64EEENSC_ILi2EEEEEENSB_IJS1A_NSC_ILi4EEEEEES1F_EEENSB_IJNSB_IJSD_NSC_ILi2048EEEEEENSB_IJS1S_NSC_ILi512EEEEEES1L_EEEEEEEvEEEENS_8epilogue10collective6detail29Sm90TmaWarpSpecializedAdapterINS28_15DefaultEpilogueISL_NSB_IJNSB_IJlllEEESD_SW_EEES2D_NS27_6thread17LinearCombinationISL_Li1EffLNS2E_9ScaleType4KindE0ELNS_15FloatRoundStyleE2ESL_EENS_4gemm15EpilogueDefaultEEEEEvvEEEEvNT_6ParamsE --------------------------
	.section	.nv.info._ZN7cutlass13device_kernelINS_4conv6kernel13ConvUniversalINS1_16ConvProblemShapeILNS1_8OperatorE1ELi2EEENS1_10collective14CollectiveConvINS1_46MainloopSm90TmaGmmaWarpSpecializedImplicitGemmILS5_1ELi14ELi2EN4cute5tupleIJNSA_1CILi1EEESD_SD_EEENS1_36KernelImplicitTmaWarpSpecializedSm90ELi1EEENSB_IJNSC_ILi128EEESH_NSB_IJNSC_ILi32EEEEEEEEENS_6half_tESL_NSA_8TiledMMAINSA_8MMA_AtomIJNSA_4SM904GMMA26MMA_64x128x16_F32F16F16_SSILNSP_5MajorE0ELSR_1ELNSP_7ScaleInE1ELSS_1EEEEEENSA_6LayoutISE_NSB_IJNSC_ILi0EEESW_SW_EEEEENSB_IJNSA_10UnderscoreESZ_SZ_EEEEENS7_6detail26Sm90ImplicitGemmTileTraitsINSA_20SM90_TMA_LOAD_IM2COLENSA_14ComposedLayoutINSA_7SwizzleILi2ELi4ELi3EEENSA_18smem_ptr_flag_bitsILi16EEENSV_INSB_IJNSB_IJNSC_ILi8EEENSC_ILi16EEEEEENSB_IJSI_SD_EEENSB_IJSD_NSC_ILi14EEEEEEEEENSB_IJNSB_IJSI_NSC_ILi256EEEEEENSB_IJSD_SW_EEENSB_IJSW_NSC_ILi4096EEEEEEEEEEEEEvEENS13_INSA_13SM90_TMA_LOADENS15_INS16_ILi3ELi4ELi3EEES19_NSV_INSB_IJNSB_IJNSC_ILi64EEENSC_ILi2EEEEEENSB_IJS1A_NSC_ILi4EEEEEES1F_EEENSB_IJNSB_IJSD_NSC_ILi2048EEEEEENSB_IJS1S_NSC_ILi512EEEEEES1L_EEEEEEEvEEEENS_8epilogue10collective6detail29Sm90TmaWarpSpecializedAdapterINS28_15DefaultEpilogueISL_NSB_IJNSB_IJlllEEESD_SW_EEES2D_NS27_6thread17LinearCombinationISL_Li1EffLNS2E_9ScaleType4KindE0ELNS_15FloatRoundStyleE2ESL_EENS_4gemm15EpilogueDefaultEEEEEvvEEEEvNT_6ParamsE,"",@"SHT_CUDA_INFO"
	.sectionflags	@""
	.align	4


	//----- nvinfo : EIATTR_CUDA_API_VERSION
	.align		4
        /*0000*/ 	.byte	0x04, 0x37
        /*0002*/ 	.short	(.L_18 - .L_17)
.L_17:
        /*0004*/ 	.word	0x00000082


	//----- nvinfo : EIATTR_KPARAM_INFO
	.align		4
.L_18:
        /*0008*/ 	.byte	0x04, 0x17
        /*000a*/ 	.short	(.L_20 - .L_19)
.L_19:
        /*000c*/ 	.word	0x00000000
        /*0010*/ 	.short	0x0000
        /*0012*/ 	.short	0x0070
        /*0014*/ 	.byte	0x00, 0xf0, 0x01, 0x0e


	//----- nvinfo : EIATTR_SPARSE_MMA_MASK
	.align		4
.L_20:
        /*0018*/ 	.byte	0x03, 0x50
        /*001a*/ 	.short	0x0000


	//----- nvinfo : EIATTR_MAXREG_COUNT
	.align		4
        /*001c*/ 	.byte	0x03, 0x1b
        /*001e*/ 	.short	0x00ff


	//----- nvinfo : EIATTR_NUM_BARRIERS
	.align		4
        /*0020*/ 	.byte	0x02, 0x4c
        /*0022*/ 	.byte	0x01
	.zero		1


	//----- nvinfo : EIATTR_MERCURY_ISA_VERSION
	.align		4
        /*0024*/ 	.byte	0x03, 0x5f
        /*0026*/ 	.short	0x0101


	//----- nvinfo : EIATTR_COOP_GROUP_MASK_REGIDS
	.align		4
        /*0028*/ 	.byte	0x04, 0x29
        /*002a*/ 	.short	(.L_22 - .L_21)


	//   ....[0]....
.L_21:
        /*002c*/ 	.word	0xffffffff


	//   ....[1]....
        /*0030*/ 	.word	0xffffffff


	//   ....[2]....
        /*0034*/ 	.word	0xffffffff


	//----- nvinfo : EIATTR_COOP_GROUP_INSTR_OFFSETS
	.align		4
.L_22:
        /*0038*/ 	.byte	0x04, 0x28
        /*003a*/ 	.short	(.L_24 - .L_23)


	//   ....[0]....
.L_23:
        /*003c*/ 	.word	0x00000060


	//   ....[1]....
        /*0040*/ 	.word	0x00000070


	//   ....[2]....
        /*0044*/ 	.word	0x00000130


	//----- nvinfo : EIATTR_MBARRIER_INSTR_OFFSETS
	.align		4
.L_24:
        /*0048*/ 	.byte	0x04, 0x39
        /*004a*/ 	.short	(.L_26 - .L_25)


	//   ....[0]....
.L_25:
        /*004c*/ 	.word	0x00000270
        /*0050*/ 	.word	0x000000ff
        /*0054*/ 	.word	0x00038000
        /*0058*/ 	.short	0x0100
        /*005a*/ 	.byte	0x08
	.zero		1


	//   ....[1]....
        /*005c*/ 	.word	0x00000280
        /*0060*/ 	.word	0x000000ff
        /*0064*/ 	.word	0x00038070
        /*0068*/ 	.short	0x0100
        /*006a*/ 	.byte	0x08
	.zero		1


	//   ....[2]....
        /*006c*/ 	.word	0x00000290
        /*0070*/ 	.word	0x000000ff
        /*0074*/ 	.word	0x00038008
        /*0078*/ 	.short	0x0100
        /*007a*/ 	.byte	0x08
	.zero		1


	//   ....[3]....
        /*007c*/ 	.word	0x000002a0
        /*0080*/ 	.word	0x000000ff
        /*0084*/ 	.word	0x00038078
        /*0088*/ 	.short	0x0100
        /*008a*/ 	.byte	0x08
	.zero		1


	//   ....[4]....
        /*008c*/ 	.word	0x000002b0
        /*0090*/ 	.word	0x000000ff
        /*0094*/ 	.word	0x00038010
        /*0098*/ 	.short	0x0100
        /*009a*/ 	.byte	0x08
	.zero		1


	//   ....[5]....
        /*009c*/ 	.word	0x000002c0
        /*00a0*/ 	.word	0x000000ff
        /*00a4*/ 	.word	0x00038080
        /*00a8*/ 	.short	0x0100
        /*00aa*/ 	.byte	0x08
	.zero		1


	//   ....[6]....
        /*00ac*/ 	.word	0x000002d0
        /*00b0*/ 	.word	0x000000ff
        /*00b4*/ 	.word	0x00038018
        /*00b8*/ 	.short	0x0100
        /*00ba*/ 	.byte	0x08
	.zero		1


	//   ....[7]....
        /*00bc*/ 	.word	0x000002e0
        /*00c0*/ 	.word	0x000000ff
        /*00c4*/ 	.word	0x00038088
        /*00c8*/ 	.short	0x0100
        /*00ca*/ 	.byte	0x08
	.zero		1


	//   ....[8]....
        /*00cc*/ 	.word	0x000002f0
        /*00d0*/ 	.word	0x000000ff
        /*00d4*/ 	.word	0x00038020
        /*00d8*/ 	.short	0x0100
        /*00da*/ 	.byte	0x08
	.zero		1


	//   ....[9]....
        /*00dc*/ 	.word	0x00000300
        /*00e0*/ 	.word	0x000000ff
        /*00e4*/ 	.word	0x00038090
        /*00e8*/ 	.short	0x0100
        /*00ea*/ 	.byte	0x08
	.zero		1


	//   ....[10]....
        /*00ec*/ 	.word	0x00000310
        /*00f0*/ 	.word	0x000000ff
        /*00f4*/ 	.word	0x00038028
        /*00f8*/ 	.short	0x0100
        /*00fa*/ 	.byte	0x08
	.zero		1


	//   ....[11]....
        /*00fc*/ 	.word	0x00000320
        /*0100*/ 	.word	0x000000ff
        /*0104*/ 	.word	0x00038098
        /*0108*/ 	.short	0x0100
        /*010a*/ 	.byte	0x08
	.zero		1


	//   ....[12]....
        /*010c*/ 	.word	0x00000330
        /*0110*/ 	.word	0x000000ff
        /*0114*/ 	.word	0x00038030
        /*0118*/ 	.short	0x0100
        /*011a*/ 	.byte	0x08
	.zero		1


	//   ....[13]....
        /*011c*/ 	.word	0x00000340
        /*0120*/ 	.word	0x000000ff
        /*0124*/ 	.word	0x000380a0
        /*0128*/ 	.short	0x0100
        /*012a*/ 	.byte	0x08
	.zero		1


	//   ....[14]....
        /*012c*/ 	.word	0x00000350
        /*0130*/ 	.word	0x000000ff
        /*0134*/ 	.word	0x00038038
        /*0138*/ 	.short	0x0100
        /*013a*/ 	.byte	0x08
	.zero		1


	//   ....[15]....
        /*013c*/ 	.word	0x00000360
        /*0140*/ 	.word	0x000000ff
        /*0144*/ 	.word	0x000380a8
        /*0148*/ 	.short	0x0100
        /*014a*/ 	.byte	0x08
	.zero		1


	//   ....[16]....
        /*014c*/ 	.word	0x00000370
        /*0150*/ 	.word	0x000000ff
        /*0154*/ 	.word	0x00038040
        /*0158*/ 	.short	0x0100
        /*015a*/ 	.byte	0x08
	.zero		1


	//   ....[17]....
        /*015c*/ 	.word	0x00000380
        /*0160*/ 	.word	0x000000ff
        /*0164*/ 	.word	0x000380b0
        /*0168*/ 	.short	0x0100
        /*016a*/ 	.byte	0x08
	.zero		1


	//   ....[18]....
        /*016c*/ 	.word	0x00000390
        /*0170*/ 	.word	0x000000ff
        /*0174*/ 	.word	0x00038048
        /*0178*/ 	.short	0x0100
        /*017a*/ 	.byte	0x08
	.zero		1


	//   ....[19]....
        /*017c*/ 	.word	0x000003a0
        /*0180*/ 	.word	0x000000ff
        /*0184*/ 	.word	0x000380b8
        /*0188*/ 	.short	0x0100
        /*018a*/ 	.byte	0x08
	.zero		1


	//   ....[20]....
        /*018c*/ 	.word	0x000003b0
        /*0190*/ 	.word	0x000000ff
        /*0194*/ 	.word	0x00038050
        /*0198*/ 	.short	0x0100
        /*019a*/ 	.byte	0x08
	.zero		1


	//   ....[21]....
        /*019c*/ 	.word	0x000003c0
        /*01a0*/ 	.word	0x000000ff
        /*01a4*/ 	.word	0x000380c0
        /*01a8*/ 	.short	0x0100
        /*01aa*/ 	.byte	0x08
	.zero		1


	//   ....[22]....
        /*01ac*/ 	.word	0x000003d0
        /*01b0*/ 	.word	0x000000ff
        /*01b4*/ 	.word	0x00038058
        /*01b8*/ 	.short	0x0100
        /*01ba*/ 	.byte	0x08
	.zero		1


	//   ....[23]....
        /*01bc*/ 	.word	0x000003e0
        /*01c0*/ 	.word	0x000000ff
        /*01c4*/ 	.word	0x000380c8
        /*01c8*/ 	.short	0x0100
        /*01ca*/ 	.byte	0x08
	.zero		1


	//   ....[24]....
        /*01cc*/ 	.word	0x000003f0
        /*01d0*/ 	.word	0x000000ff
        /*01d4*/ 	.word	0x00038060
        /*01d8*/ 	.short	0x0100
        /*01da*/ 	.byte	0x08
	.zero		1


	//   ....[25]....
        /*01dc*/ 	.word	0x00000400
        /*01e0*/ 	.word	0x000000ff
        /*01e4*/ 	.word	0x000380d0
        /*01e8*/ 	.short	0x0100
        /*01ea*/ 	.byte	0x08
	.zero		1


	//   ....[26]....
        /*01ec*/ 	.word	0x00000410
        /*01f0*/ 	.word	0x000000ff
        /*01f4*/ 	.word	0x00038068
        /*01f8*/ 	.short	0x0100
        /*01fa*/ 	.byte	0x08
	.zero		1


	//   ....[27]....
        /*01fc*/ 	.word	0x00000420
        /*0200*/ 	.word	0x000000ff
        /*0204*/ 	.word	0x000380d8
        /*0208*/ 	.short	0x0100
        /*020a*/ 	.byte	0x08
	.zero		1


	//   ....[28]....
        /*020c*/ 	.word	0x00000cd0
        /*0210*/ 	.word	0x00000004
        /*0214*/ 	.word	0x00038000
        /*0218*/ 	.short	0x010a
        /*021a*/ 	.byte	0x3f
	.zero		1


	//   ....[29]....
        /*021c*/ 	.word	0x00001030
        /*0220*/ 	.word	0x00000006
        /*0224*/ 	.word	0x00038000
        /*0228*/ 	.short	0x010a
        /*022a*/ 	.byte	0x3f
	.zero		1


	//   ....[30]....
        /*022c*/ 	.word	0x00001210
        /*0230*/ 	.word	0x000000ff
        /*0234*/ 	.word	0x00000000
        /*0238*/ 	.short	0x0101
        /*023a*/ 	.byte	0x06
	.zero		1


	//   ....[31]....
        /*023c*/ 	.word	0x00001410
        /*0240*/ 	.word	0x00000004
        /*0244*/ 	.word	0x00000000
        /*0248*/ 	.short	0x0101
        /*024a*/ 	.byte	0x3f
	.zero		1


	//   ....[32]....
        /*024c*/ 	.word	0x000091a0
        /*0250*/ 	.word	0x0000000c
        /*0254*/ 	.word	0x00038070
        /*0258*/ 	.short	0x010a
        /*025a*/ 	.byte	0x3f
	.zero		1


	//   ....[33]....
        /*025c*/ 	.word	0x000098e0
        /*0260*/ 	.word	0x00000000
        /*0264*/ 	.word	0x00000000
        /*0268*/ 	.short	0x010a
        /*026a*/ 	.byte	0x3f
	.zero		1


	//   ....[34]....
        /*026c*/ 	.word	0x00009990
        /*0270*/ 	.word	0x00000000
        /*0274*/ 	.word	0x00000000
        /*0278*/ 	.short	0x010a
        /*027a*/ 	.byte	0x3f
	.zero		1


	//   ....[35]....
        /*027c*/ 	.word	0x00009a40
        /*0280*/ 	.word	0x00000000
        /*0284*/ 	.word	0x00000000
        /*0288*/ 	.short	0x010a
        /*028a*/ 	.byte	0x3f
	.zero		1


	//   ....[36]....
        /*028c*/ 	.word	0x00009af0
        /*0290*/ 	.word	0x00000000
        /*0294*/ 	.word	0x00000000
        /*0298*/ 	.short	0x010a
        /*029a*/ 	.byte	0x3f
	.zero		1


	//   ....[37]....
        /*029c*/ 	.word	0x00009ba0
        /*02a0*/ 	.word	0x00000000
        /*02a4*/ 	.word	0x00000000
        /*02a8*/ 	.short	0x010a
        /*02aa*/ 	.byte	0x3f
	.zero		1


	//   ....[38]....
        /*02ac*/ 	.word	0x00009c50
        /*02b0*/ 	.word	0x00000000
        /*02b4*/ 	.word	0x00000000
        /*02b8*/ 	.short	0x010a
        /*02ba*/ 	.byte	0x3f
	.zero		1


	//   ....[39]....
        /*02bc*/ 	.word	0x00009d00
        /*02c0*/ 	.word	0x00000000
        /*02c4*/ 	.word	0x00000000
        /*02c8*/ 	.short	0x010a
        /*02ca*/ 	.byte	0x3f
	.zero		1


	//   ....[40]....
        /*02cc*/ 	.word	0x00009db0
        /*02d0*/ 	.word	0x00000000
        /*02d4*/ 	.word	0x00000000
        /*02d8*/ 	.short	0x010a
        /*02da*/ 	.byte	0x3f
	.zero		1


	//   ....[41]....
        /*02dc*/ 	.word	0x00009e60
        /*02e0*/ 	.word	0x00000000
        /*02e4*/ 	.word	0x00000000
        /*02e8*/ 	.short	0x010a
        /*02ea*/ 	.byte	0x3f
	.zero		1


	//   ....[42]....
        /*02ec*/ 	.word	0x00009f10
        /*02f0*/ 	.word	0x00000000
        /*02f4*/ 	.word	0x00000000
        /*02f8*/ 	.short	0x010a
        /*02fa*/ 	.byte	0x3f
	.zero		1


	//   ....[43]....
        /*02fc*/ 	.word	0x00009fc0
        /*0300*/ 	.word	0x00000000
        /*0304*/ 	.word	0x00000000
        /*0308*/ 	.short	0x010a
        /*030a*/ 	.byte	0x3f
	.zero		1


	//   ....[44]....
        /*030c*/ 	.word	0x0000a070
        /*0310*/ 	.word	0x00000000
        /*0314*/ 	.word	0x00000000
        /*0318*/ 	.short	0x010a
        /*031a*/ 	.byte	0x3f
	.zero		1


	//   ....[45]....
        /*031c*/ 	.word	0x0000a120
        /*0320*/ 	.word	0x00000000
        /*0324*/ 	.word	0x00000000
        /*0328*/ 	.short	0x010a
        /*032a*/ 	.byte	0x3f
	.zero		1


	//   ....[46]....
        /*032c*/ 	.word	0x0000a1d0
        /*0330*/ 	.word	0x00000002
        /*0334*/ 	.word	0x00000000
        /*0338*/ 	.short	0x010a
        /*033a*/ 	.byte	0x3f
	.zero		1


	//----- nvinfo : EIATTR_NUM_MBARRIERS
	.align		4
.L_26:
        /*033c*/ 	.byte	0x03, 0x38
        /*033e*/ 	.short	0x001c


	//----- nvinfo : EIATTR_EXIT_INSTR_OFFSETS
	.align		4
        /*0340*/ 	.byte	0x04, 0x1c
        /*0342*/ 	.short	(.L_28 - .L_27)


	//   ....[0]....
.L_27:
        /*0344*/ 	.word	0x00000800


	//   ....[1]....
        /*0348*/ 	.word	0x00001560


	//   ....[2]....
        /*034c*/ 	.word	0x00006a60


	//   ....[3]....
        /*0350*/ 	.word	0x00006a90


	//   ....[4]....
        /*0354*/ 	.word	0x00008f30


	//   ....[5]....
        /*0358*/ 	.word	0x00008f60


	//   ....[6]....
        /*035c*/ 	.word	0x00008f80


	//   ....[7]....
        /*0360*/ 	.word	0x000097f0


	//   ....[8]....
        /*0364*/ 	.word	0x0000a200


	//----- nvinfo : EIATTR_MAX_THREADS
	.align		4
.L_28:
        /*0368*/ 	.byte	0x04, 0x05
        /*036a*/ 	.short	(.L_30 - .L_29)
.L_29:
        /*036c*/ 	.word	0x00000100
        /*0370*/ 	.word	0x00000001
        /*0374*/ 	.word	0x00000001


	//----- nvinfo : EIATTR_CRS_STACK_SIZE
	.align		4
.L_30:
        /*0378*/ 	.byte	0x04, 0x1e
        /*037a*/ 	.short	(.L_32 - .L_31)
.L_31:
        /*037c*/ 	.word	0x00000000


	//----- nvinfo : EIATTR_CBANK_PARAM_SIZE
	.align		4
.L_32:
        /*0380*/ 	.byte	0x03, 0x19
        /*0382*/ 	.short	0x03f0


	//----- nvinfo : EIATTR_PARAM_CBANK
	.align		4
        /*0384*/ 	.byte	0x04, 0x0a
        /*0386*/ 	.short	(.L_34 - .L_33)
	.align		4
.L_33:
        /*0388*/ 	.word	index@(.nv.constant0._ZN7cutlass13device_kernelINS_4conv6kernel13ConvUniversalINS1_16ConvProblemShapeILNS1_8OperatorE1ELi2EEENS1_10collective14CollectiveConvINS1_46MainloopSm90TmaGmmaWarpSpecializedImplicitGemmILS5_1ELi14ELi2EN4cute5tupleIJNSA_1CILi1EEESD_SD_EEENS1_36KernelImplicitTmaWarpSpecializedSm90ELi1EEENSB_IJNSC_ILi128EEESH_NSB_IJNSC_ILi32EEEEEEEEENS_6half_tESL_NSA_8TiledMMAINSA_8MMA_AtomIJNSA_4SM904GMMA26MMA_64x128x16_F32F16F16_SSILNSP_5MajorE0ELSR_1ELNSP_7ScaleInE1ELSS_1EEEEEENSA_6LayoutISE_NSB_IJNSC_ILi0EEESW_SW_EEEEENSB_IJNSA_10UnderscoreESZ_SZ_EEEEENS7_6detail26Sm90ImplicitGemmTileTraitsINSA_20SM90_TMA_LOAD_IM2COLENSA_14ComposedLayoutINSA_7SwizzleILi2ELi4ELi3EEENSA_18smem_ptr_flag_bitsILi16EEENSV_INSB_IJNSB_IJNSC_ILi8EEENSC_ILi16EEEEEENSB_IJSI_SD_EEENSB_IJSD_NSC_ILi14EEEEEEEEENSB_IJNSB_IJSI_NSC_ILi256EEEEEENSB_IJSD_SW_EEENSB_IJSW_NSC_ILi4096EEEEEEEEEEEEEvEENS13_INSA_13SM90_TMA_LOADENS15_INS16_ILi3ELi4ELi3EEES19_NSV_INSB_IJNSB_IJNSC_ILi64EEENSC_ILi2EEEEEENSB_IJS1A_NSC_ILi4EEEEEES1F_EEENSB_IJNSB_IJSD_NSC_ILi2048EEEEEENSB_IJS1S_NSC_ILi512EEEEEES1L_EEEEEEEvEEEENS_8epilogue10collective6detail29Sm90TmaWarpSpecializedAdapterINS28_15DefaultEpilogueISL_NSB_IJNSB_IJlllEEESD_SW_EEES2D_NS27_6thread17LinearCombinationISL_Li1EffLNS2E_9ScaleType4KindE0ELNS_15FloatRoundStyleE2ESL_EENS_4gemm15EpilogueDefaultEEEEEvvEEEEvNT_6ParamsE)
        /*038c*/ 	.short	0x0210
        /*038e*/ 	.short	0x03f0


	//----- nvinfo : EIATTR_SW_WAR
	.align		4
.L_34:
        /*0390*/ 	.byte	0x04, 0x36
        /*0392*/ 	.short	(.L_36 - .L_35)
.L_35:
        /*0394*/ 	.word	0x00000008
.L_36:


//--------------------- .nv.callgraph             --------------------------
	.section	.nv.callgraph,"",@"SHT_CUDA_CALLGRAPH"
	.align	4
	.sectionentsize	8
	.align		4
        /*0000*/ 	.word	0x00000000
	.align		4
        /*0004*/ 	.word	0xffffffff
	.align		4
        /*0008*/ 	.word	0x00000000
	.align		4
        /*000c*/ 	.word	0xfffffffe
	.align		4
        /*0010*/ 	.word	0x00000000
	.align		4
        /*0014*/ 	.word	0xfffffffd
	.align		4
        /*0018*/ 	.word	0x00000000
	.align		4
        /*001c*/ 	.word	0xfffffffc


//--------------------- .nv.constant4             --------------------------
	.section	.nv.constant4,"a",@progbits
	.align	8
	.align		8
.nv.constant4:
        /*0000*/ 	.dword	_ZN39_INTERNAL_619e49cd_4_k_cu_ec14aef9_27184cuda3std3__45__cpo5beginE
	.align		8
        /*0008*/ 	.dword	_ZN39_INTERNAL_619e49cd_4_k_cu_ec14aef9_27184cuda3std3__45__cpo3endE
	.align		8
        /*0010*/ 	.dword	_ZN39_INTERNAL_619e49cd_4_k_cu_ec14aef9_27184cuda3std3__45__cpo6cbeginE
	.align		8
        /*0018*/ 	.dword	_ZN39_INTERNAL_619e49cd_4_k_cu_ec14aef9_27184cuda3std3__45__cpo4cendE
	.align		8
        /*0020*/ 	.dword	_ZN39_INTERNAL_619e49cd_4_k_cu_ec14aef9_27184cuda3std3__441_GLOBAL__N__619e49cd_4_k_cu_ec14aef9_27186ignoreE
	.align		8
        /*0028*/ 	.dword	_ZN39_INTERNAL_619e49cd_4_k_cu_ec14aef9_27184cuda3std3__419piecewise_constructE
	.align		8
        /*0030*/ 	.dword	_ZN39_INTERNAL_619e49cd_4_k_cu_ec14aef9_27184cuda3std3__48in_placeE
	.align		8
        /*0038*/ 	.dword	_ZN39_INTERNAL_619e49cd_4_k_cu_ec14aef9_27184cuda3std6ranges3__45__cpo4swapE
	.align		8
        /*0040*/ 	.dword	_ZN39_INTERNAL_619e49cd_4_k_cu_ec14aef9_27184cuda3std6ranges3__45__cpo9iter_moveE
	.align		8
        /*0048*/ 	.dword	_ZN39_INTERNAL_619e49cd_4_k_cu_ec14aef9_27184cute7productE
	.align		8
        /*0050*/ 	.dword	_ZN39_INTERNAL_619e49cd_4_k_cu_ec14aef9_27184cute1_E


//--------------------- .text._ZN7cutlass13device_kernelINS_4conv6kernel13ConvUniversalINS1_16ConvProblemShapeILNS1_8OperatorE1ELi2EEENS1_10collective14CollectiveConvINS1_46MainloopSm90TmaGmmaWarpSpecializedImplicitGemmILS5_1ELi14ELi2EN4cute5tupleIJNSA_1CILi1EEESD_SD_EEENS1_36KernelImplicitTmaWarpSpecializedSm90ELi1EEENSB_IJNSC_ILi128EEESH_NSB_IJNSC_ILi32EEEEEEEEENS_6half_tESL_NSA_8TiledMMAINSA_8MMA_AtomIJNSA_4SM904GMMA26MMA_64x128x16_F32F16F16_SSILNSP_5MajorE0ELSR_1ELNSP_7ScaleInE1ELSS_1EEEEEENSA_6LayoutISE_NSB_IJNSC_ILi0EEESW_SW_EEEEENSB_IJNSA_10UnderscoreESZ_SZ_EEEEENS7_6detail26Sm90ImplicitGemmTileTraitsINSA_20SM90_TMA_LOAD_IM2COLENSA_14ComposedLayoutINSA_7SwizzleILi2ELi4ELi3EEENSA_18smem_ptr_flag_bitsILi16EEENSV_INSB_IJNSB_IJNSC_ILi8EEENSC_ILi16EEEEEENSB_IJSI_SD_EEENSB_IJSD_NSC_ILi14EEEEEEEEENSB_IJNSB_IJSI_NSC_ILi256EEEEEENSB_IJSD_SW_EEENSB_IJSW_NSC_ILi4096EEEEEEEEEEEEEvEENS13_INSA_13SM90_TMA_LOADENS15_INS16_ILi3ELi4ELi3EEES19_NSV_INSB_IJNSB_IJNSC_ILi64EEENSC_ILi2EEEEEENSB_IJS1A_NSC_ILi4EEEEEES1F_EEENSB_IJNSB_IJSD_NSC_ILi2048EEEEEENSB_IJS1S_NSC_ILi512EEEEEES1L_EEEEEEEvEEEENS_8epilogue10collective6detail29Sm90TmaWarpSpecializedAdapterINS28_15DefaultEpilogueISL_NSB_IJNSB_IJlllEEESD_SW_EEES2D_NS27_6thread17LinearCombinationISL_Li1EffLNS2E_9ScaleType4KindE0ELNS_15FloatRoundStyleE2ESL_EENS_4gemm15EpilogueDefaultEEEEEvvEEEEvNT_6ParamsE --------------------------
	.section	.text._ZN7cutlass13device_kernelINS_4conv6kernel13ConvUniversalINS1_16ConvProblemShapeILNS1_8OperatorE1ELi2EEENS1_10collective14CollectiveConvINS1_46MainloopSm90TmaGmmaWarpSpecializedImplicitGemmILS5_1ELi14ELi2EN4cute5tupleIJNSA_1CILi1EEESD_SD_EEENS1_36KernelImplicitTmaWarpSpecializedSm90ELi1EEENSB_IJNSC_ILi128EEESH_NSB_IJNSC_ILi32EEEEEEEEENS_6half_tESL_NSA_8TiledMMAINSA_8MMA_AtomIJNSA_4SM904GMMA26MMA_64x128x16_F32F16F16_SSILNSP_5MajorE0ELSR_1ELNSP_7ScaleInE1ELSS_1EEEEEENSA_6LayoutISE_NSB_IJNSC_ILi0EEESW_SW_EEEEENSB_IJNSA_10UnderscoreESZ_SZ_EEEEENS7_6detail26Sm90ImplicitGemmTileTraitsINSA_20SM90_TMA_LOAD_IM2COLENSA_14ComposedLayoutINSA_7SwizzleILi2ELi4ELi3EEENSA_18smem_ptr_flag_bitsILi16EEENSV_INSB_IJNSB_IJNSC_ILi8EEENSC_ILi16EEEEEENSB_IJSI_SD_EEENSB_IJSD_NSC_ILi14EEEEEEEEENSB_IJNSB_IJSI_NSC_ILi256EEEEEENSB_IJSD_SW_EEENSB_IJSW_NSC_ILi4096EEEEEEEEEEEEEvEENS13_INSA_13SM90_TMA_LOADENS15_INS16_ILi3ELi4ELi3EEES19_NSV_INSB_IJNSB_IJNSC_ILi64EEENSC_ILi2EEEEEENSB_IJS1A_NSC_ILi4EEEEEES1F_EEENSB_IJNSB_IJSD_NSC_ILi2048EEEEEENSB_IJS1S_NSC_ILi512EEEEEES1L_EEEEEEEvEEEENS_8epilogue10collective6detail29Sm90TmaWarpSpecializedAdapterINS28_15DefaultEpilogueISL_NSB_IJNSB_IJlllEEESD_SW_EEES2D_NS27_6thread17LinearCombinationISL_Li1EffLNS2E_9ScaleType4KindE0ELNS_15FloatRoundStyleE2ESL_EENS_4gemm15EpilogueDefaultEEEEEvvEEEEvNT_6ParamsE,"ax",@progbits
	.align	128
.text._ZN7cutlass13device_kernelINS_4conv6kernel13ConvUniversalINS1_16ConvProblemShapeILNS1_8OperatorE1ELi2EEENS1_10collective14CollectiveConvINS1_46MainloopSm90TmaGmmaWarpSpecializedImplicitGemmILS5_1ELi14ELi2EN4cute5tupleIJNSA_1CILi1EEESD_SD_EEENS1_36KernelImplicitTmaWarpSpecializedSm90ELi1EEENSB_IJNSC_ILi128EEESH_NSB_IJNSC_ILi32EEEEEEEEENS_6half_tESL_NSA_8TiledMMAINSA_8MMA_AtomIJNSA_4SM904GMMA26MMA_64x128x16_F32F16F16_SSILNSP_5MajorE0ELSR_1ELNSP_7ScaleInE1ELSS_1EEEEEENSA_6LayoutISE_NSB_IJNSC_ILi0EEESW_SW_EEEEENSB_IJNSA_10UnderscoreESZ_SZ_EEEEENS7_6detail26Sm90ImplicitGemmTileTraitsINSA_20SM90_TMA_LOAD_IM2COLENSA_14ComposedLayoutINSA_7SwizzleILi2ELi4ELi3EEENSA_18smem_ptr_flag_bitsILi16EEENSV_INSB_IJNSB_IJNSC_ILi8EEENSC_ILi16EEEEEENSB_IJSI_SD_EEENSB_IJSD_NSC_ILi14EEEEEEEEENSB_IJNSB_IJSI_NSC_ILi256EEEEEENSB_IJSD_SW_EEENSB_IJSW_NSC_ILi4096EEEEEEEEEEEEEvEENS13_INSA_13SM90_TMA_LOADENS15_INS16_ILi3ELi4ELi3EEES19_NSV_INSB_IJNSB_IJNSC_ILi64EEENSC_ILi2EEEEEENSB_IJS1A_NSC_ILi4EEEEEES1F_EEENSB_IJNSB_IJSD_NSC_ILi2048EEEEEENSB_IJS1S_NSC_ILi512EEEEEES1L_EEEEEEEvEEEENS_8epilogue10collective6detail29Sm90TmaWarpSpecializedAdapterINS28_15DefaultEpilogueISL_NSB_IJNSB_IJlllEEESD_SW_EEES2D_NS27_6thread17LinearCombinationISL_Li1EffLNS2E_9ScaleType4KindE0ELNS_15FloatRoundStyleE2ESL_EENS_4gemm15EpilogueDefaultEEEEEvvEEEEvNT_6ParamsE:
        .type           _ZN7cutlass13device_kernelINS_4conv6kernel13ConvUniversalINS1_16ConvProblemShapeILNS1_8OperatorE1ELi2EEENS1_10collective14CollectiveConvINS1_46MainloopSm90TmaGmmaWarpSpecializedImplicitGemmILS5_1ELi14ELi2EN4cute5tupleIJNSA_1CILi1EEESD_SD_EEENS1_36KernelImplicitTmaWarpSpecializedSm90ELi1EEENSB_IJNSC_ILi128EEESH_NSB_IJNSC_ILi32EEEEEEEEENS_6half_tESL_NSA_8TiledMMAINSA_8MMA_AtomIJNSA_4SM904GMMA26MMA_64x128x16_F32F16F16_SSILNSP_5MajorE0ELSR_1ELNSP_7ScaleInE1ELSS_1EEEEEENSA_6LayoutISE_NSB_IJNSC_ILi0EEESW_SW_EEEEENSB_IJNSA_10UnderscoreESZ_SZ_EEEEENS7_6detail26Sm90ImplicitGemmTileTraitsINSA_20SM90_TMA_LOAD_IM2COLENSA_14ComposedLayoutINSA_7SwizzleILi2ELi4ELi3EEENSA_18smem_ptr_flag_bitsILi16EEENSV_INSB_IJNSB_IJNSC_ILi8EEENSC_ILi16EEEEEENSB_IJSI_SD_EEENSB_IJSD_NSC_ILi14EEEEEEEEENSB_IJNSB_IJSI_NSC_ILi256EEEEEENSB_IJSD_SW_EEENSB_IJSW_NSC_ILi4096EEEEEEEEEEEEEvEENS13_INSA_13SM90_TMA_LOADENS15_INS16_ILi3ELi4ELi3EEES19_NSV_INSB_IJNSB_IJNSC_ILi64EEENSC_ILi2EEEEEENSB_IJS1A_NSC_ILi4EEEEEES1F_EEENSB_IJNSB_IJSD_NSC_ILi2048EEEEEENSB_IJS1S_NSC_ILi512EEEEEES1L_EEEEEEEvEEEENS_8epilogue10collective6detail29Sm90TmaWarpSpecializedAdapterINS28_15DefaultEpilogueISL_NSB_IJNSB_IJlllEEESD_SW_EEES2D_NS27_6thread17LinearCombinationISL_Li1EffLNS2E_9ScaleType4KindE0ELNS_15FloatRoundStyleE2ESL_EENS_4gemm15EpilogueDefaultEEEEEvvEEEEvNT_6ParamsE,@function
        .size           _ZN7cutlass13device_kernelINS_4conv6kernel13ConvUniversalINS1_16ConvProblemShapeILNS1_8OperatorE1ELi2EEENS1_10collective14CollectiveConvINS1_46MainloopSm90TmaGmmaWarpSpecializedImplicitGemmILS5_1ELi14ELi2EN4cute5tupleIJNSA_1CILi1EEESD_SD_EEENS1_36KernelImplicitTmaWarpSpecializedSm90ELi1EEENSB_IJNSC_ILi128EEESH_NSB_IJNSC_ILi32EEEEEEEEENS_6half_tESL_NSA_8TiledMMAINSA_8MMA_AtomIJNSA_4SM904GMMA26MMA_64x128x16_F32F16F16_SSILNSP_5MajorE0ELSR_1ELNSP_7ScaleInE1ELSS_1EEEEEENSA_6LayoutISE_NSB_IJNSC_ILi0EEESW_SW_EEEEENSB_IJNSA_10UnderscoreESZ_SZ_EEEEENS7_6detail26Sm90ImplicitGemmTileTraitsINSA_20SM90_TMA_LOAD_IM2COLENSA_14ComposedLayoutINSA_7SwizzleILi2ELi4ELi3EEENSA_18smem_ptr_flag_bitsILi16EEENSV_INSB_IJNSB_IJNSC_ILi8EEENSC_ILi16EEEEEENSB_IJSI_SD_EEENSB_IJSD_NSC_ILi14EEEEEEEEENSB_IJNSB_IJSI_NSC_ILi256EEEEEENSB_IJSD_SW_EEENSB_IJSW_NSC_ILi4096EEEEEEEEEEEEEvEENS13_INSA_13SM90_TMA_LOADENS15_INS16_ILi3ELi4ELi3EEES19_NSV_INSB_IJNSB_IJNSC_ILi64EEENSC_ILi2EEEEEENSB_IJS1A_NSC_ILi4EEEEEES1F_EEENSB_IJNSB_IJSD_NSC_ILi2048EEEEEENSB_IJS1S_NSC_ILi512EEEEEES1L_EEEEEEEvEEEENS_8epilogue10collective6detail29Sm90TmaWarpSpecializedAdapterINS28_15DefaultEpilogueISL_NSB_IJNSB_IJlllEEESD_SW_EEES2D_NS27_6thread17LinearCombinationISL_Li1EffLNS2E_9ScaleType4KindE0ELNS_15FloatRoundStyleE2ESL_EENS_4gemm15EpilogueDefaultEEEEEvvEEEEvNT_6ParamsE,(.L_x_296 - _ZN7cutlass13device_kernelINS_4conv6kernel13ConvUniversalINS1_16ConvProblemShapeILNS1_8OperatorE1ELi2EEENS1_10collective14CollectiveConvINS1_46MainloopSm90TmaGmmaWarpSpecializedImplicitGemmILS5_1ELi14ELi2EN4cute5tupleIJNSA_1CILi1EEESD_SD_EEENS1_36KernelImplicitTmaWarpSpecializedSm90ELi1EEENSB_IJNSC_ILi128EEESH_NSB_IJNSC_ILi32EEEEEEEEENS_6half_tESL_NSA_8TiledMMAINSA_8MMA_AtomIJNSA_4SM904GMMA26MMA_64x128x16_F32F16F16_SSILNSP_5MajorE0ELSR_1ELNSP_7ScaleInE1ELSS_1EEEEEENSA_6LayoutISE_NSB_IJNSC_ILi0EEESW_SW_EEEEENSB_IJNSA_10UnderscoreESZ_SZ_EEEEENS7_6detail26Sm90ImplicitGemmTileTraitsINSA_20SM90_TMA_LOAD_IM2COLENSA_14ComposedLayoutINSA_7SwizzleILi2ELi4ELi3EEENSA_18smem_ptr_flag_bitsILi16EEENSV_INSB_IJNSB_IJNSC_ILi8EEENSC_ILi16EEEEEENSB_IJSI_SD_EEENSB_IJSD_NSC_ILi14EEEEEEEEENSB_IJNSB_IJSI_NSC_ILi256EEEEEENSB_IJSD_SW_EEENSB_IJSW_NSC_ILi4096EEEEEEEEEEEEEvEENS13_INSA_13SM90_TMA_LOADENS15_INS16_ILi3ELi4ELi3EEES19_NSV_INSB_IJNSB_IJNSC_ILi64EEENSC_ILi2EEEEEENSB_IJS1A_NSC_ILi4EEEEEES1F_EEENSB_IJNSB_IJSD_NSC_ILi2048EEEEEENSB_IJS1S_NSC_ILi512EEEEEES1L_EEEEEEEvEEEENS_8epilogue10collective6detail29Sm90TmaWarpSpecializedAdapterINS28_15DefaultEpilogueISL_NSB_IJNSB_IJlllEEESD_SW_EEES2D_NS27_6thread17LinearCombinationISL_Li1EffLNS2E_9ScaleType4KindE0ELNS_15FloatRoundStyleE2ESL_EENS_4gemm15EpilogueDefaultEEEEEvvEEEEvNT_6ParamsE)
        .other          _ZN7cutlass13device_kernelINS_4conv6kernel13ConvUniversalINS1_16ConvProblemShapeILNS1_8OperatorE1ELi2EEENS1_10collective14CollectiveConvINS1_46MainloopSm90TmaGmmaWarpSpecializedImplicitGemmILS5_1ELi14ELi2EN4cute5tupleIJNSA_1CILi1EEESD_SD_EEENS1_36KernelImplicitTmaWarpSpecializedSm90ELi1EEENSB_IJNSC_ILi128EEESH_NSB_IJNSC_ILi32EEEEEEEEENS_6half_tESL_NSA_8TiledMMAINSA_8MMA_AtomIJNSA_4SM904GMMA26MMA_64x128x16_F32F16F16_SSILNSP_5MajorE0ELSR_1ELNSP_7ScaleInE1ELSS_1EEEEEENSA_6LayoutISE_NSB_IJNSC_ILi0EEESW_SW_EEEEENSB_IJNSA_10UnderscoreESZ_SZ_EEEEENS7_6detail26Sm90ImplicitGemmTileTraitsINSA_20SM90_TMA_LOAD_IM2COLENSA_14ComposedLayoutINSA_7SwizzleILi2ELi4ELi3EEENSA_18smem_ptr_flag_bitsILi16EEENSV_INSB_IJNSB_IJNSC_ILi8EEENSC_ILi16EEEEEENSB_IJSI_SD_EEENSB_IJSD_NSC_ILi14EEEEEEEEENSB_IJNSB_IJSI_NSC_ILi256EEEEEENSB_IJSD_SW_EEENSB_IJSW_NSC_ILi4096EEEEEEEEEEEEEvEENS13_INSA_13SM90_TMA_LOADENS15_INS16_ILi3ELi4ELi3EEES19_NSV_INSB_IJNSB_IJNSC_ILi64EEENSC_ILi2EEEEEENSB_IJS1A_NSC_ILi4EEEEEES1F_EEENSB_IJNSB_IJSD_NSC_ILi2048EEEEEENSB_IJS1S_NSC_ILi512EEEEEES1L_EEEEEEEvEEEENS_8epilogue10collective6detail29Sm90TmaWarpSpecializedAdapterINS28_15DefaultEpilogueISL_NSB_IJNSB_IJlllEEESD_SW_EEES2D_NS27_6thread17LinearCombinationISL_Li1EffLNS2E_9ScaleType4KindE0ELNS_15FloatRoundStyleE2ESL_EENS_4gemm15EpilogueDefaultEEEEEvvEEEEvNT_6ParamsE,@"STO_CUDA_ENTRY STV_DEFAULT"
_ZN7cutlass13device_kernelINS_4conv6kernel13ConvUniversalINS1_16ConvProblemShapeILNS1_8OperatorE1ELi2EEENS1_10collective14CollectiveConvINS1_46MainloopSm90TmaGmmaWarpSpecializedImplicitGemmILS5_1ELi14ELi2EN4cute5tupleIJNSA_1CILi1EEESD_SD_EEENS1_36KernelImplicitTmaWarpSpecializedSm90ELi1EEENSB_IJNSC_ILi128EEESH_NSB_IJNSC_ILi32EEEEEEEEENS_6half_tESL_NSA_8TiledMMAINSA_8MMA_AtomIJNSA_4SM904GMMA26MMA_64x128x16_F32F16F16_SSILNSP_5MajorE0ELSR_1ELNSP_7ScaleInE1ELSS_1EEEEEENSA_6LayoutISE_NSB_IJNSC_ILi0EEESW_SW_EEEEENSB_IJNSA_10UnderscoreESZ_SZ_EEEEENS7_6detail26Sm90ImplicitGemmTileTraitsINSA_20SM90_TMA_LOAD_IM2COLENSA_14ComposedLayoutINSA_7SwizzleILi2ELi4ELi3EEENSA_18smem_ptr_flag_bitsILi16EEENSV_INSB_IJNSB_IJNSC_ILi8EEENSC_ILi16EEEEEENSB_IJSI_SD_EEENSB_IJSD_NSC_ILi14EEEEEEEEENSB_IJNSB_IJSI_NSC_ILi256EEEEEENSB_IJSD_SW_EEENSB_IJSW_NSC_ILi4096EEEEEEEEEEEEEvEENS13_INSA_13SM90_TMA_LOADENS15_INS16_ILi3ELi4ELi3EEES19_NSV_INSB_IJNSB_IJNSC_ILi64EEENSC_ILi2EEEEEENSB_IJS1A_NSC_ILi4EEEEEES1F_EEENSB_IJNSB_IJSD_NSC_ILi2048EEEEEENSB_IJS1S_NSC_ILi512EEEEEES1L_EEEEEEEvEEEENS_8epilogue10collective6detail29Sm90TmaWarpSpecializedAdapterINS28_15DefaultEpilogueISL_NSB_IJNSB_IJlllEEESD_SW_EEES2D_NS27_6thread17LinearCombinationISL_Li1EffLNS2E_9ScaleType4KindE0ELNS_15FloatRoundStyleE2ESL_EENS_4gemm15EpilogueDefaultEEEEEvvEEEEvNT_6ParamsE:
[----:B------:R-:W-:Y:S01]  /*0000*/  LDC R1, c[0x0][0x28] ;  /* 0x00000a00ff017b82 */ /* 0x000fe20000000800 */
[----:B------:R-:W0:Y:S01]  /*0010*/  S2R R6, SR_TID.X ;  /* 0x0000000000067919 */ /* 0x000e220000002100 */
[----:B------:R-:W-:Y:S01]  /*0020*/  ELECT P0, URZ, PT ;  /* 0x00000000003f782f */ /* 0x000fe20003800000 */
[----:B------:R-:W-:Y:S01]  /*0030*/  BSSY B0, `(.L_x_0) ;  /* 0x000000f000007945 */ /* 0x000fe20003800000 */
[--C-:B0-----:R-:W-:Y:S02]  /*0040*/  SHF.R.U32.HI R0, RZ, 0x5, R6.reuse ;  /* 0x00000005ff007819 */ /* 0x101fe40000011606 */
[----:B------:R-:W-:-:S03]  /*0050*/  SHF.R.U32.HI R3, RZ, 0x7, R6 ;  /* 0x00000007ff037819 */ /* 0x000fc60000011606 */
[----:B------:R-:W0:Y:S04]  /*0060*/  SHFL.IDX PT, R2, R0, RZ, 0x1f ;  /* 0x00001fff00027589 */ /* 0x000e2800000e0000 */
[----:B------:R1:W2:Y:S01]  /*0070*/  SHFL.IDX PT, R5, R3, RZ, 0x1f ;  /* 0x00001fff03057589 */ /* 0x0002a200000e0000 */
[----:B0-----:R-:W-:-:S13]  /*0080*/  ISETP.NE.OR P0, PT, R2, RZ, !P0 ;  /* 0x000000ff0200720c */ /* 0x001fda0004705670 */
[----:B-12---:R-:W-:Y:S05]  /*0090*/  @P0 BRA `(.L_x_1) ;  /* 0x0000000000200947 */ /* 0x006fea0003800000 */
[----:B------:R-:W-:Y:S02]  /*00a0*/  ULDC.64 UR4, c[0x0][0x198] ;  /* 0x0000660000047ab9 */ /* 0x000fe40000000a00 */
[----:B------:R-:W-:Y:S02]  /*00b0*/  UIADD3 UR6, UP0, UR4, 0xf0, URZ ;  /* 0x000000f004067890 */ /* 0x000fe4000ff1e03f */
[----:B------:R-:W-:Y:S02]  /*00c0*/  UIADD3 UR4, UP1, UR4, 0x1f0, URZ ;  /* 0x000001f004047890 */ /* 0x000fe4000ff3e03f */
[----:B------:R-:W-:Y:S02]  /*00d0*/  UIADD3.X UR7, URZ, UR5, URZ, UP0, !UPT ;  /* 0x000000053f077290 */ /* 0x000fe400087fe43f */
[----:B------:R-:W-:-:S07]  /*00e0*/  UIADD3.X UR5, URZ, UR5, URZ, UP1, !UPT ;  /* 0x000000053f057290 */ /* 0x000fce0008ffe43f */
[----:B------:R0:W-:Y:S02]  /*00f0*/  UTMACCTL.PF [UR6] ;  /* 0x00000000060079b9 */ /* 0x0001e40008040000 */
[----:B------:R0:W-:Y:S02]  /*0100*/  UTMACCTL.PF [UR4] ;  /* 0x00000000040079b9 */ /* 0x0001e40008040000 */
[----:B0-----:R-:W-:Y:S01]  /*0110*/  NOP ;  /* 0x0000000000007918 */ /* 0x001fe20000000000 */
.L_x_1:
[----:B------:R-:W-:Y:S05]  /*0120*/  BSYNC B0 ;  /* 0x0000000000007941 */ /* 0x000fea0003800000 */
.L_x_0:
[----:B------:R-:W0:Y:S01]  /*0130*/  SHFL.IDX PT, R0, R0, RZ, 0x1f ;  /* 0x00001fff00007589 */ /* 0x000e2200000e0000 */
[----:B------:R-:W-:-:S04]  /*0140*/  SHF.R.S32.HI R3, RZ, 0x1f, R2 ;  /* 0x0000001fff037819 */ /* 0x000fc80000011402 */
[----:B------:R-:W-:Y:S02]  /*0150*/  LEA.HI R3, R3, R2, RZ, 0x2 ;  /* 0x0000000203037211 */ /* 0x000fe400078f10ff */
[----:B0-----:R-:W-:-:S13]  /*0160*/  ISETP.NE.AND P0, PT, R0, RZ, PT ;  /* 0x000000ff0000720c */ /* 0x001fda0003f05270 */
[----:B------:R-:W-:Y:S05]  /*0170*/  @P0 BRA `(.L_x_2) ;  /* 0x0000000000b40947 */ /* 0x000fea0003800000 */
[----:B------:R-:W-:Y:S01]  /*0180*/  ELECT P0, URZ, PT ;  /* 0x00000000003f782f */ /* 0x000fe20003800000 */
[----:B------:R-:W-:-:S12]  /*0190*/  BSSY B0, `(.L_x_2) ;  /* 0x000002b000007945 */ /* 0x000fd80003800000 */
[----:B------:R-:W-:Y:S05]  /*01a0*/  @!P0 BRA `(.L_x_3) ;  /* 0x0000000000a48947 */ /* 0x000fea0003800000 */
[----:B------:R-:W0:Y:S01]  /*01b0*/  S2UR UR8, SR_CgaCtaId ;  /* 0x00000000000879c3 */ /* 0x000e220000008800 */
[----:B------:R-:W-:Y:S01]  /*01c0*/  UMOV UR4, 0x400 ;  /* 0x0000040000047882 */ /* 0x000fe20000000000 */
[----:B------:R-:W-:Y:S01]  /*01d0*/  UMOV UR5, 0x1 ;  /* 0x0000000100057882 */ /* 0x000fe20000000000 */
[----:B------:R-:W-:Y:S02]  /*01e0*/  UMOV UR6, 0x80 ;  /* 0x0000008000067882 */ /* 0x000fe40000000000 */
[----:B------:R-:W-:-:S04]  /*01f0*/  UIADD3 UR6, -UR6, 0x100000, URZ ;  /* 0x0010000006067890 */ /* 0x000fc8000fffe13f */
[----:B------:R-:W-:Y:S02]  /*0200*/  USHF.L.U32 UR7, UR6, 0xb, URZ ;  /* 0x0000000b06077899 */ /* 0x000fe4000800063f */
[----:B------:R-:W-:Y:S02]  /*0210*/  USHF.L.U32 UR6, UR6, 0x1, URZ ;  /* 0x0000000106067899 */ /* 0x000fe4000800063f */
[----:B0-----:R-:W-:Y:S02]  /*0220*/  ULEA UR8, UR8, UR4, 0x18 ;  /* 0x0000000408087291 */ /* 0x001fe4000f8ec03f */
[----:B------:R-:W-:-:S04]  /*0230*/  UIADD3 UR4, -UR5, 0x100000, URZ ;  /* 0x0010000005047890 */ /* 0x000fc8000fffe13f */
[----:B------:R-:W-:Y:S02]  /*0240*/  USHF.L.U32 UR5, UR4, 0xb, URZ ;  /* 0x0000000b04057899 */ /* 0x000fe4000800063f */
[----:B------:R-:W-:Y:S01]  /*0250*/  USHF.L.U32 UR4, UR4, 0x1, URZ ;  /* 0x0000000104047899 */ /* 0x000fe2000800063f */
[----:B------:R-:W0:Y:S11]  /*0260*/  FENCE.VIEW.ASYNC.S ;  /* 0x00000000000073c6 */ /* 0x000e360000000000 */
[----:B0-----:R0:W1:Y:S01]  /*0270*/  SYNCS.EXCH.64 URZ, [UR8+0x38000], UR4 ;  /* 0x03800004083f75b2 */ /* 0x0010620008000100 */
[----:B------:R0:W2:Y:S01]  /*0280*/  SYNCS.EXCH.64 URZ, [UR8+0x38070], UR6 ;  /* 0x03807006083f75b2 */ /* 0x0000a20008000100 */
[----:B------:R0:W3:Y:S01]  /*0290*/  SYNCS.EXCH.64 URZ, [UR8+0x38008], UR4 ;  /* 0x03800804083f75b2 */ /* 0x0000e20008000100 */
[----:B------:R0:W4:Y:S01]  /*02a0*/  SYNCS.EXCH.64 URZ, [UR8+0x38078], UR6 ;  /* 0x03807806083f75b2 */ /* 0x0001220008000100 */
[----:B------:R0:W0:Y:S01]  /*02b0*/  SYNCS.EXCH.64 URZ, [UR8+0x38010], UR4 ;  /* 0x03801004083f75b2 */ /* 0x0000220008000100 */
        /* <DEDUP_REMOVED lines=23> */
[----:B-1234-:R-:W-:Y:S01]  /*0430*/  NOP ;  /* 0x0000000000007918 */ /* 0x01efe20000000000 */
.L_x_3:
[----:B0-----:R-:W-:Y:S05]  /*0440*/  BSYNC B0 ;  /* 0x0000000000007941 */ /* 0x001fea0003800000 */
.L_x_2:
[----:B------:R-:W-:Y:S01]  /*0450*/  ULDC.64 UR4, c[0x0][0x598] ;  /* 0x0001660000047ab9 */ /* 0x000fe20000000a00 */
[----:B------:R-:W-:Y:S01]  /*0460*/  LOP3.LUT R3, R3, 0xfffffffc, RZ, 0xc0, !PT ;  /* 0xfffffffc03037812 */ /* 0x000fe200078ec0ff */
[----:B------:R-:W-:Y:S01]  /*0470*/  NOP ;  /* 0x0000000000007918 */ /* 0x000fe20000000000 */
[----:B------:R-:W-:Y:S01]  /*0480*/  ISETP.NE.U32.AND P0, PT, RZ, UR4, PT ;  /* 0x00000004ff007c0c */ /* 0x000fe2000bf05070 */
[----:B------:R-:W-:Y:S01]  /*0490*/  NOP ;  /* 0x0000000000007918 */ /* 0x000fe20000000000 */
[----:B------:R-:W-:Y:S01]  /*04a0*/  BAR.SYNC.DEFER_BLOCKING 0x0 ;  /* 0x0000000000007b1d */ /* 0x000fe20000010000 */
[----:B------:R-:W-:Y:S01]  /*04b0*/  IMAD.IADD R4, R2, 0x1, -R3 ;  /* 0x0000000102047824 */ /* 0x000fe200078e0a03 */
[----:B------:R-:W-:Y:S02]  /*04c0*/  ISETP.NE.AND.EX P0, PT, RZ, UR5, PT, P0 ;  /* 0x00000005ff007c0c */ /* 0x000fe4000bf05300 */
[C---:B------:R-:W-:Y:S02]  /*04d0*/  ISETP.NE.AND P2, PT, R5.reuse, 0x1, PT ;  /* 0x000000010500780c */ /* 0x040fe40003f45270 */
[----:B------:R-:W-:Y:S01]  /*04e0*/  LOP3.LUT P1, RZ, R5, R4, RZ, 0xfc, !PT ;  /* 0x0000000405ff7212 */ /* 0x000fe2000782fcff */
[----:B------:R-:W-:-:S03]  /*04f0*/  ULDC.64 UR12, c[0x0][0x208] ;  /* 0x00008200000c7ab9 */ /* 0x000fc60000000a00 */
[----:B------:R-:W-:-:S04]  /*0500*/  SEL R0, RZ, 0x1, P1 ;  /* 0x00000001ff007807 */ /* 0x000fc80000800000 */
[----:B------:R-:W-:Y:S01]  /*0510*/  SEL R0, R0, 0x2, P2 ;  /* 0x0000000200007807 */ /* 0x000fe20001000000 */
[----:B------:R-:W-:Y:S06]  /*0520*/  @!P0 BRA `(.L_x_4) ;  /* 0x00000000001c8947 */ /* 0x000fec0003800000 */
[----:B------:R-:W0:Y:S02]  /*0530*/  LDC.64 R2, c[0x0][0x598] ;  /* 0x00016600ff027b82 */ /* 0x000e240000000a00 */
[----:B0-----:R-:W2:Y:S02]  /*0540*/  LDG.E.64 R2, desc[UR12][R2.64] ;  /* 0x0000000c02027981 */ /* 0x001ea4000c1e1b00 */
[----:B--2---:R-:W-:-:S04]  /*0550*/  ISETP.NE.U32.AND P0, PT, R2, RZ, PT ;  /* 0x000000ff0200720c */ /* 0x004fc80003f05070 */
[----:B------:R-:W-:-:S13]  /*0560*/  ISETP.NE.AND.EX P0, PT, R3, RZ, PT, P0 ;  /* 0x000000ff0300720c */ /* 0x000fda0003f05300 */
[----:B------:R-:W-:Y:S05]  /*0570*/  @!P0 BRA `(.L_x_4) ;  /* 0x0000000000088947 */ /* 0x000fea0003800000 */
[----:B------:R2:W5:Y:S01]  /*0580*/  LD.E R8, desc[UR12][R2.64] ;  /* 0x0000000c02087980 */ /* 0x000562000c101900 */
[----:B------:R-:W-:Y:S05]  /*0590*/  BRA `(.L_x_5) ;  /* 0x0000000000207947 */ /* 0x000fea0003800000 */
.L_x_4:
[----:B------:R-:W-:Y:S02]  /*05a0*/  ULDC.64 UR4, c[0x0][0x588] ;  /* 0x0001620000047ab9 */ /* 0x000fe40000000a00 */
[----:B------:R-:W-:-:S04]  /*05b0*/  ISETP.NE.U32.AND P0, PT, RZ, UR4, PT ;  /* 0x00000004ff007c0c */ /* 0x000fc8000bf05070 */
[----:B------:R-:W-:-:S13]  /*05c0*/  ISETP.NE.AND.EX P0, PT, RZ, UR5, PT, P0 ;  /* 0x00000005ff007c0c */ /* 0x000fda000bf05300 */
[----:B------:R-:W-:Y:S05]  /*05d0*/  @!P0 BRA `(.L_x_6) ;  /* 0x00000000000c8947 */ /* 0x000fea0003800000 */
[----:B------:R-:W0:Y:S02]  /*05e0*/  LDC.64 R8, c[0x0][0x588] ;  /* 0x00016200ff087b82 */ /* 0x000e240000000a00 */
[----:B0-----:R0:W5:Y:S01]  /*05f0*/  LDG.E R8, desc[UR12][R8.64] ;  /* 0x0000000c08087981 */ /* 0x001162000c1e1900 */
[----:B------:R-:W-:Y:S05]  /*0600*/  BRA `(.L_x_5) ;  /* 0x0000000000047947 */ /* 0x000fea0003800000 */
.L_x_6:
[----:B------:R-:W1:Y:S02]  /*0610*/  LDC R8, c[0x0][0x580] ;  /* 0x00016000ff087b82 */ /* 0x000e640000000800 */
.L_x_5:
[----:B------:R-:W-:Y:S02]  /*0620*/  ULDC.64 UR4, c[0x0][0x5a0] ;  /* 0x0001680000047ab9 */ /* 0x000fe40000000a00 */
[----:B------:R-:W-:-:S04]  /*0630*/  ISETP.NE.U32.AND P0, PT, RZ, UR4, PT ;  /* 0x00000004ff007c0c */ /* 0x000fc8000bf05070 */
[----:B------:R-:W-:-:S13]  /*0640*/  ISETP.NE.AND.EX P0, PT, RZ, UR5, PT, P0 ;  /* 0x00000005ff007c0c */ /* 0x000fda000bf05300 */
[----:B------:R-:W-:Y:S05]  /*0650*/  @!P0 BRA `(.L_x_7) ;  /* 0x00000000001c8947 */ /* 0x000fea0003800000 */
[----:B--2---:R-:W2:Y:S02]  /*0660*/  LDC.64 R2, c[0x0][0x5a0] ;  /* 0x00016800ff027b82 */ /* 0x004ea40000000a00 */
[----:B--2---:R-:W2:Y:S02]  /*0670*/  LDG.E.64 R2, desc[UR12][R2.64] ;  /* 0x0000000c02027981 */ /* 0x004ea4000c1e1b00 */
[----:B--2---:R-:W-:-:S04]  /*0680*/  ISETP.NE.U32.AND P0, PT, R2, RZ, PT ;  /* 0x000000ff0200720c */ /* 0x004fc80003f05070 */
[----:B------:R-:W-:-:S13]  /*0690*/  ISETP.NE.AND.EX P0, PT, R3, RZ, PT, P0 ;  /* 0x000000ff0300720c */ /* 0x000fda0003f05300 */
[----:B------:R-:W-:Y:S05]  /*06a0*/  @!P0 BRA `(.L_x_7) ;  /* 0x0000000000088947 */ /* 0x000fea0003800000 */
[----:B0-----:R4:W5:Y:S01]  /*06b0*/  LD.E R9, desc[UR12][R2.64] ;  /* 0x0000000c02097980 */ /* 0x001962000c101900 */
[----:B------:R-:W-:Y:S05]  /*06c0*/  BRA `(.L_x_8) ;  /* 0x0000000000207947 */ /* 0x000fea0003800000 */
.L_x_7:
[----:B------:R-:W-:Y:S02]  /*06d0*/  ULDC.64 UR4, c[0x0][0x590] ;  /* 0x0001640000047ab9 */ /* 0x000fe40000000a00 */
[----:B------:R-:W-:-:S04]  /*06e0*/  ISETP.NE.U32.AND P0, PT, RZ, UR4, PT ;  /* 0x00000004ff007c0c */ /* 0x000fc8000bf05070 */
[----:B------:R-:W-:-:S13]  /*06f0*/  ISETP.NE.AND.EX P0, PT, RZ, UR5, PT, P0 ;  /* 0x00000005ff007c0c */ /* 0x000fda000bf05300 */
[----:B------:R-:W-:Y:S05]  /*0700*/  @!P0 BRA `(.L_x_9) ;  /* 0x00000000000c8947 */ /* 0x000fea0003800000 */
[----:B--2---:R-:W0:Y:S02]  /*0710*/  LDC.64 R2, c[0x0][0x590] ;  /* 0x00016400ff027b82 */ /* 0x004e240000000a00 */
[----:B0-----:R3:W5:Y:S01]  /*0720*/  LDG.E R9, desc[UR12][R2.64] ;  /* 0x0000000c02097981 */ /* 0x001762000c1e1900 */
[----:B------:R-:W-:Y:S05]  /*0730*/  BRA `(.L_x_8) ;  /* 0x0000000000047947 */ /* 0x000fea0003800000 */
.L_x_9:
[----:B0-----:R-:W0:Y:S02]  /*0740*/  LDC R9, c[0x0][0x584] ;  /* 0x00016100ff097b82 */ /* 0x001e240000000800 */
.L_x_8:
[----:B--234-:R-:W2:Y:S01]  /*0750*/  LDC R2, c[0x0][0x3c4] ;  /* 0x0000f100ff027b82 */ /* 0x01cea20000000800 */
[----:B------:R-:W-:-:S07]  /*0760*/  ISETP.NE.AND P0, PT, R5, RZ, PT ;  /* 0x000000ff0500720c */ /* 0x000fce0003f05270 */
[----:B------:R-:W3:Y:S01]  /*0770*/  LDC.64 R10, c[0x0][0x3c8] ;  /* 0x0000f200ff0a7b82 */ /* 0x000ee20000000a00 */
[----:B--2---:R-:W-:-:S05]  /*0780*/  VIADD R2, R2, 0x1f ;  /* 0x0000001f02027836 */ /* 0x004fca0000000000 */
[----:B------:R-:W-:-:S04]  /*0790*/  SHF.R.S32.HI R3, RZ, 0x1f, R2 ;  /* 0x0000001fff037819 */ /* 0x000fc80000011402 */
[----:B------:R-:W-:-:S04]  /*07a0*/  LEA.HI R3, R3, R2, RZ, 0x5 ;  /* 0x0000000203037211 */ /* 0x000fc800078f28ff */
[----:B------:R-:W-:-:S05]  /*07b0*/  SHF.R.S32.HI R3, RZ, 0x5, R3 ;  /* 0x00000005ff037819 */ /* 0x000fca0000011403 */
[----:B---3--:R-:W-:-:S04]  /*07c0*/  IMAD R2, R3, R10, RZ ;  /* 0x0000000a03027224 */ /* 0x008fc800078e02ff */
[----:B------:R-:W-:Y:S01]  /*07d0*/  IMAD R2, R2, R11, RZ ;  /* 0x0000000b02027224 */ /* 0x000fe200078e02ff */
[----:B------:R-:W-:Y:S06]  /*07e0*/  @!P0 BRA `(.L_x_10) ;  /* 0x0000008400e08947 */ /* 0x000fec0003800000 */
[----:B------:R-:W-:-:S13]  /*07f0*/  ISETP.NE.AND P0, PT, R5, 0x1, PT ;  /* 0x000000010500780c */ /* 0x000fda0003f05270 */
[----:B------:R-:W-:Y:S05]  /*0800*/  @P0 EXIT ;  /* 0x000000000000094d */ /* 0x000fea0003800000 */
[----:B------:R-:W-:Y:S01]  /*0810*/  ISETP.GE.AND P0, PT, R2, 0x1, PT ;  /* 0x000000010200780c */ /* 0x000fe20003f06270 */
[----:B------:R-:W-:Y:S01]  /*0820*/  UMOV UR4, URZ ;  /* 0x0000003f00047c82 */ /* 0x000fe20008000000 */
[----:B------:R-:W-:Y:S02]  /*0830*/  CS2R R86, SRZ ;  /* 0x0000000000567805 */ /* 0x000fe4000001ff00 */
[----:B------:R-:W-:Y:S02]  /*0840*/  CS2R R88, SRZ ;  /* 0x0000000000587805 */ /* 0x000fe4000001ff00 */
[----:B------:R-:W-:Y:S02]  /*0850*/  CS2R R90, SRZ ;  /* 0x00000000005a7805 */ /* 0x000fe4000001ff00 */
[----:B------:R-:W-:Y:S02]  /*0860*/  CS2R R92, SRZ ;  /* 0x00000000005c7805 */ /* 0x000fe4000001ff00 */
[----:B------:R-:W-:-:S02]  /*0870*/  CS2R R94, SRZ ;  /* 0x00000000005e7805 */ /* 0x000fc4000001ff00 */
[----:B------:R-:W-:Y:S02]  /*0880*/  CS2R R96, SRZ ;  /* 0x0000000000607805 */ /* 0x000fe4000001ff00 */
        /* <DEDUP_REMOVED lines=57> */
[----:B------:R-:W-:Y:S01]  /*0c20*/  CS2R R84, SRZ ;  /* 0x0000000000547805 */ /* 0x000fe2000001ff00 */
[----:B------:R-:W-:Y:S06]  /*0c30*/  @!P0 BRA `(.L_x_11) ;  /* 0x0000000000988947 */ /* 0x000fec0003800000 */
[----:B------:R-:W-:-:S04]  /*0c40*/  LOP3.LUT R3, R0, 0x1, RZ, 0xfc, !PT ;  /* 0x0000000100037812 */ /* 0x000fc800078efcff */
[----:B------:R-:W-:-:S13]  /*0c50*/  ISETP.NE.AND P1, PT, R3, 0x3, PT ;  /* 0x000000030300780c */ /* 0x000fda0003f25270 */
[----:B------:R-:W-:Y:S05]  /*0c60*/  @!P1 BRA `(.L_x_12) ;  /* 0x0000000000049947 */ /* 0x000fea0003800000 */
[----:B------:R-:W-:Y:S01]  /*0c70*/  BPT.TRAP 0x1 ;  /* 0x000000040000795c */ /* 0x000fe20000300000 */
.L_x_12:
[----:B------:R-:W2:Y:S01]  /*0c80*/  S2UR UR5, SR_CgaCtaId ;  /* 0x00000000000579c3 */ /* 0x000ea20000008800 */
[----:B------:R-:W-:Y:S01]  /*0c90*/  SHF.L.U32 R3, RZ, 0x1f, RZ ;  /* 0x0000001fff037819 */ /* 0x000fe200000006ff */
[----:B------:R-:W-:Y:S02]  /*0ca0*/  UMOV UR4, 0x400 ;  /* 0x0000040000047882 */ /* 0x000fe40000000000 */
[----:B--2---:R-:W-:-:S12]  /*0cb0*/  ULEA UR4, UR5, UR4, 0x18 ;  /* 0x0000000405047291 */ /* 0x004fd8000f8ec03f */
.L_x_13:
[----:B--2---:R-:W-:-:S04]  /*0cc0*/  IMAD.U32 R4, RZ, RZ, UR4 ;  /* 0x00000004ff047e24 */ /* 0x004fc8000f8e00ff */
[----:B------:R2:W3:Y:S03]  /*0cd0*/  SYNCS.PHASECHK.TRANS64.TRYWAIT P1, [R4+URZ+0x38000], R3 ;  /* 0x03800003040075a7 */ /* 0x0004e6000802017f */
[----:B---3--:R-:W-:Y:S05]  /*0ce0*/  @!P1 NANOSLEEP.SYNCS 0x989680 ;  /* 0x009896800000995d */ /* 0x008fea0003900000 */
[----:B------:R-:W3:Y:S02]  /*0cf0*/  @!P1 SYNCS.PHASECHK.TRANS64 P1, [R4+URZ+0x38000], R3 ;  /* 0x03800003040095a7 */ /* 0x000ee4000802007f */
[----:B---3--:R-:W-:Y:S05]  /*0d00*/  @!P1 BRA `(.L_x_13) ;  /* 0xfffffffc00ec9947 */ /* 0x008fea000383ffff */
[----:B------:R-:W-:Y:S01]  /*0d10*/  UIADD3 UR5, UR4, 0x1c000, URZ ;  /* 0x0001c00004057890 */ /* 0x000fe2000fffe03f */
[----:B------:R-:W-:Y:S01]  /*0d20*/  WARPGROUP.ARRIVE ;  /* 0x00000000000079c5 */ /* 0x000fe20000000000 */
[----:B------:R-:W-:Y:S02]  /*0d30*/  USHF.R.U32.HI UR4, URZ, 0x4, UR4 ;  /* 0x000000043f047899 */ /* 0x000fe40008011604 */
[----:B------:R-:W-:Y:S02]  /*0d40*/  USHF.R.U32.HI UR5, URZ, 0x4, UR5 ;  /* 0x000000043f057899 */ /* 0x000fe40008011605 */
[----:B------:R-:W-:Y:S02]  /*0d50*/  ULOP3.LUT UR4, UR4, 0x3fff, URZ, 0xc0, !UPT ;  /* 0x00003fff04047892 */ /* 0x000fe4000f8ec03f */
[----:B------:R-:W-:Y:S02]  /*0d60*/  ULOP3.LUT UR5, UR5, 0x3fff, URZ, 0xc0, !UPT ;  /* 0x00003fff05057892 */ /* 0x000fe4000f8ec03f */
[----:B------:R-:W-:-:S02]  /*0d70*/  ULOP3.LUT UR8, UR4, 0x10000, URZ, 0xfc, !UPT ;  /* 0x0001000004087892 */ /* 0x000fc4000f8efc3f */
[----:B------:R-:W-:Y:S01]  /*0d80*/  ULOP3.LUT UR9, UR5, 0x1000000, URZ, 0xfc, !UPT ;  /* 0x0100000005097892 */ /* 0x000fe2000f8efc3f */
[----:B------:R-:W-:Y:S02]  /*0d90*/  UMOV UR7, 0x40000040 ;  /* 0x4000004000077882 */ /* 0x000fe40000000000 */
[----:B------:R-:W-:Y:S02]  /*0da0*/  UMOV UR5, 0x80000020 ;  /* 0x8000002000057882 */ /* 0x000fe40000000000 */
[----:B------:R-:W-:Y:S02]  /*0db0*/  UMOV UR4, UR8 ;  /* 0x0000000800047c82 */ /* 0x000fe40008000000 */
[----:B------:R-:W-:Y:S02]  /*0dc0*/  UMOV UR6, UR9 ;  /* 0x0000000900067c82 */ /* 0x000fe40008000000 */
[----:B------:R-:W-:Y:S01]  /*0dd0*/  HGMMA.64x128x16.F32 R88, gdesc[UR4].tnspB, RZ, !UPT ;  /* 0x41e00000045879f0 */ /* 0x000fe2000c7008ff */
[----:B------:R-:W-:Y:S01]  /*0de0*/  UIADD3 UR4, UR8, 0x100, URZ ;  /* 0x0000010008047890 */ /* 0x000fe2000fffe03f */
[----:B------:R-:W-:-:S10]  /*0df0*/  UMOV UR5, 0x80000020 ;  /* 0x8000002000057882 */ /* 0x000fd40000000000 */
[----:B------:R-:W-:Y:S01]  /*0e00*/  HGMMA.64x128x16.F32 R24, gdesc[UR4].tnspB, RZ, !UPT ;  /* 0x41e00000041879f0 */ /* 0x000fe2000c7008ff */
[----:B------:R-:W-:Y:S02]  /*0e10*/  UIADD3 UR4, UR8, 0x2, URZ ;  /* 0x0000000208047890 */ /* 0x000fe4000fffe03f */
[----:B------:R-:W-:Y:S01]  /*0e20*/  UIADD3 UR6, UR9, 0x80, URZ ;  /* 0x0000008009067890 */ /* 0x000fe2000fffe03f */
[----:B------:R-:W-:Y:S01]  /*0e30*/  UMOV UR5, 0x80000020 ;  /* 0x8000002000057882 */ /* 0x000fe20000000000 */
[----:B------:R-:W-:-:S07]  /*0e40*/  UMOV UR7, 0x40000040 ;  /* 0x4000004000077882 */ /* 0x000fce0000000000 */
[----:B------:R-:W-:Y:S01]  /*0e50*/  HGMMA.64x128x16.F32 R88, gdesc[UR4].tnspB, R88 ;  /* 0x41e00000045879f0 */ /* 0x000fe20008700858 */
[----:B------:R-:W-:Y:S01]  /*0e60*/  UIADD3 UR4, UR8, 0x102, URZ ;  /* 0x0000010208047890 */ /* 0x000fe2000fffe03f */
[----:B------:R-:W-:-:S10]  /*0e70*/  UMOV UR5, 0x80000020 ;  /* 0x8000002000057882 */ /* 0x000fd40000000000 */
[----:B------:R-:W-:Y:S01]  /*0e80*/  HGMMA.64x128x16.F32 R24, gdesc[UR4].tnspB, R24, gsb0 ;  /* 0x41e00000041879f0 */ /* 0x000fe20008000818 */
[----:B------:R-:W-:-:S05]  /*0e90*/  UMOV UR4, 0x1 ;  /* 0x0000000100047882 */ /* 0x000fca0000000000 */
.L_x_11:
[----:B--2---:R-:W-:-:S05]  /*0ea0*/  VIMNMX R3, R2, 0x1, PT ;  /* 0x0000000102037848 */ /* 0x004fca0003fe0100 */
[----:B------:R-:W-:-:S05]  /*0eb0*/  IMAD.IADD R4, R2, 0x1, -R3 ;  /* 0x0000000102047824 */ /* 0x000fca00078e0a03 */
[----:B------:R-:W-:-:S13]  /*0ec0*/  ISETP.GE.AND P1, PT, R4, 0x1, PT ;  /* 0x000000010400780c */ /* 0x000fda0003f26270 */
[----:B------:R-:W-:Y:S05]  /*0ed0*/  @!P1 BRA `(.L_x_14) ;  /* 0x0000000400089947 */ /* 0x000fea0003800000 */
[----:B------:R-:W2:Y:S01]  /*0ee0*/  S2UR UR6, SR_CgaCtaId ;  /* 0x00000000000679c3 */ /* 0x000ea20000008800 */
[----:B------:R-:W-:Y:S01]  /*0ef0*/  UMOV UR5, 0x400 ;  /* 0x0000040000057882 */ /* 0x000fe20000000000 */
[----:B------:R-:W-:Y:S01]  /*0f00*/  LOP3.LUT R7, R0, 0x1, RZ, 0xfc, !PT ;  /* 0x0000000100077812 */ /* 0x000fe200078efcff */
[----:B------:R-:W-:Y:S01]  /*0f10*/  IMAD.MOV.U32 R5, RZ, RZ, RZ ;  /* 0x000000ffff057224 */ /* 0x000fe200078e00ff */
[----:B------:R-:W-:Y:S01]  /*0f20*/  UISETP.NE.U32.AND UP0, UPT, UR4, URZ, UPT ;  /* 0x0000003f0400728c */ /* 0x000fe2000bf05070 */
[----:B------:R-:W-:Y:S01]  /*0f30*/  IMAD.MOV.U32 R2, RZ, RZ, R4 ;  /* 0x000000ffff027224 */ /* 0x000fe200078e0004 */
[----:B--2---:R-:W-:-:S04]  /*0f40*/  ULEA UR14, UR6, UR5, 0x18 ;  /* 0x00000005060e7291 */ /* 0x004fc8000f8ec03f */
[----:B------:R-:W-:Y:S02]  /*0f50*/  UIADD3 UR6, UR14, 0x1c000, URZ ;  /* 0x0001c0000e067890 */ /* 0x000fe4000fffe03f */
[----:B------:R-:W-:Y:S02]  /*0f60*/  USHF.R.U32.HI UR5, URZ, 0x4, UR14 ;  /* 0x000000043f057899 */ /* 0x000fe4000801160e */
[----:B------:R-:W-:Y:S02]  /*0f70*/  USHF.R.U32.HI UR6, URZ, 0x4, UR6 ;  /* 0x000000043f067899 */ /* 0x000fe40008011606 */
[----:B------:R-:W-:Y:S02]  /*0f80*/  ULOP3.LUT UR5, UR5, 0x3fff, URZ, 0xc0, !UPT ;  /* 0x00003fff05057892 */ /* 0x000fe4000f8ec03f */
[----:B------:R-:W-:Y:S02]  /*0f90*/  ULOP3.LUT UR6, UR6, 0x3fff, URZ, 0xc0, !UPT ;  /* 0x00003fff06067892 */ /* 0x000fe4000f8ec03f */
[----:B------:R-:W-:-:S02]  /*0fa0*/  ULOP3.LUT UR15, UR5, 0x10000, URZ, 0xfc, !UPT ;  /* 0x00010000050f7892 */ /* 0x000fc4000f8efc3f */
[----:B------:R-:W-:Y:S01]  /*0fb0*/  ULOP3.LUT UR16, UR6, 0x1000000, URZ, 0xfc, !UPT ;  /* 0x0100000006107892 */ /* 0x000fe2000f8efc3f */
[----:B------:R-:W-:-:S11]  /*0fc0*/  UMOV UR5, URZ ;  /* 0x0000003f00057c82 */ /* 0x000fd60008000000 */
.L_x_19:
[----:B------:R-:W-:-:S13]  /*0fd0*/  ISETP.NE.AND P2, PT, R7, 0x3, PT ;  /* 0x000000030700780c */ /* 0x000fda0003f45270 */
[----:B--2---:R-:W-:Y:S05]  /*0fe0*/  @!P2 BRA `(.L_x_15) ;  /* 0x000000000004a947 */ /* 0x004fea0003800000 */
[----:B------:R-:W-:Y:S01]  /*0ff0*/  BPT.TRAP 0x1 ;  /* 0x000000040000795c */ /* 0x000fe20000300000 */
.L_x_15:
[----:B------:R-:W-:Y:S01]  /*1000*/  SHF.L.U32 R3, R5, 0x1f, RZ ;  /* 0x0000001f05037819 */ /* 0x000fe200000006ff */
[----:B------:R-:W-:-:S12]  /*1010*/  ULEA UR6, UR4, UR14, 0x3 ;  /* 0x0000000e04067291 */ /* 0x000fd8000f8e183f */
.L_x_16:
[----:B--2---:R-:W-:-:S04]  /*1020*/  IMAD.U32 R6, RZ, RZ, UR6 ;  /* 0x00000006ff067e24 */ /* 0x004fc8000f8e00ff */
[----:B------:R2:W3:Y:S03]  /*1030*/  SYNCS.PHASECHK.TRANS64.TRYWAIT P1, [R6+URZ+0x38000], R3 ;  /* 0x03800003060075a7 */ /* 0x0004e6000802017f */
[----:B---3--:R-:W-:Y:S05]  /*1040*/  @!P1 NANOSLEEP.SYNCS 0x989680 ;  /* 0x009896800000995d */ /* 0x008fea0003900000 */
[----:B------:R-:W3:Y:S02]  /*1050*/  @!P1 SYNCS.PHASECHK.TRANS64 P1, [R6+URZ+0x38000], R3 ;  /* 0x03800003060095a7 */ /* 0x000ee4000802007f */
[----:B---3--:R-:W-:Y:S05]  /*1060*/  @!P1 BRA `(.L_x_16) ;  /* 0xfffffffc00ec9947 */ /* 0x008fea000383ffff */
[----:B------:R-:W-:Y:S01]  /*1070*/  ULEA UR6, UR4, UR15, 0x9 ;  /* 0x0000000f04067291 */ /* 0x000fe2000f8e483f */
[----:B------:R-:W-:Y:S01]  /*1080*/  WARPGROUP.ARRIVE ;  /* 0x00000000000079c5 */ /* 0x000fe20000000000 */
[----:B------:R-:W-:Y:S01]  /*1090*/  ULEA UR7, UR4, UR16, 0x9 ;  /* 0x0000001004077291 */ /* 0x000fe2000f8e483f */
[----:B------:R-:W-:Y:S01]  /*10a0*/  UMOV UR9, 0x80000020 ;  /* 0x8000002000097882 */ /* 0x000fe20000000000 */
[----:B------:R-:W-:-:S03]  /*10b0*/  UMOV UR11, 0x40000040 ;  /* 0x40000040000b7882 */ /* 0x000fc60000000000 */
[----:B------:R-:W-:Y:S02]  /*10c0*/  UMOV UR8, UR6 ;  /* 0x0000000600087c82 */ /* 0x000fe40008000000 */
[----:B------:R-:W-:Y:S02]  /*10d0*/  UMOV UR10, UR7 ;  /* 0x00000007000a7c82 */ /* 0x000fe40008000000 */
[----:B------:R-:W-:Y:S01]  /*10e0*/  HGMMA.64x128x16.F32 R88, gdesc[UR8].tnspB, R88, UP0 ;  /* 0x41e00000085879f0 */ /* 0x000fe2000bf00858 */
[----:B------:R-:W-:Y:S01]  /*10f0*/  UIADD3 UR8, UR6, 0x100, URZ ;  /* 0x0000010006087890 */ /* 0x000fe2000fffe03f */
[----:B------:R-:W-:-:S10]  /*1100*/  UMOV UR9, 0x80000020 ;  /* 0x8000002000097882 */ /* 0x000fd40000000000 */
[----:B------:R-:W-:Y:S01]  /*1110*/  HGMMA.64x128x16.F32 R24, gdesc[UR8].tnspB, R24, UP0 ;  /* 0x41e00000081879f0 */ /* 0x000fe2000bf00818 */
[----:B------:R-:W-:Y:S02]  /*1120*/  UIADD3 UR8, UR6, 0x2, URZ ;  /* 0x0000000206087890 */ /* 0x000fe4000fffe03f */
[----:B------:R-:W-:Y:S01]  /*1130*/  UIADD3 UR10, UR7, 0x80, URZ ;  /* 0x00000080070a7890 */ /* 0x000fe2000fffe03f */
[----:B------:R-:W-:Y:S01]  /*1140*/  UMOV UR9, 0x80000020 ;  /* 0x8000002000097882 */ /* 0x000fe20000000000 */
[----:B------:R-:W-:-:S07]  /*1150*/  UMOV UR11, 0x40000040 ;  /* 0x40000040000b7882 */ /* 0x000fce0000000000 */
[----:B------:R-:W-:Y:S01]  /*1160*/  HGMMA.64x128x16.F32 R88, gdesc[UR8].tnspB, R88 ;  /* 0x41e00000085879f0 */ /* 0x000fe20008700858 */
[----:B------:R-:W-:Y:S01]  /*1170*/  UIADD3 UR8, UR6, 0x102, URZ ;  /* 0x0000010206087890 */ /* 0x000fe2000fffe03f */
[----:B------:R-:W-:-:S10]  /*1180*/  UMOV UR9, 0x80000020 ;  /* 0x8000002000097882 */ /* 0x000fd40000000000 */
[----:B------:R-:W-:Y:S03]  /*1190*/  HGMMA.64x128x16.F32 R24, gdesc[UR8].tnspB, R24, gsb0 ;  /* 0x41e00000081879f0 */ /* 0x000fe60008000818 */
[----:B------:R-:W-:Y:S02]  /*11a0*/  WARPGROUP.DEPBAR.LE gsb0, 0x1 ;  /* 0x00008000000079c5 */ /* 0x000fe40000010100 */
[----:B------:R-:W-:Y:S05]  /*11b0*/  @!P2 BRA `(.L_x_17) ;  /* 0x000000000004a947 */ /* 0x000fea0003800000 */
[----:B------:R-:W-:Y:S01]  /*11c0*/  BPT.TRAP 0x1 ;  /* 0x000000040000795c */ /* 0x000fe20000300000 */
.L_x_17:
[----:B------:R-:W-:Y:S01]  /*11d0*/  ULEA UR6, UR5, UR14, 0x3 ;  /* 0x0000000e05067291 */ /* 0x000fe2000f8e183f */
[----:B------:R-:W-:-:S03]  /*11e0*/  ISETP.GT.U32.AND P1, PT, R0, 0x1, PT ;  /* 0x000000010000780c */ /* 0x000fc60003f24070 */
[----:B------:R-:W-:-:S04]  /*11f0*/  UIADD3 UR6, UR6, 0x38070, URZ ;  /* 0x0003807006067890 */ /* 0x000fc8000fffe03f */
[----:B------:R-:W-:-:S09]  /*1200*/  UPRMT UR6, URZ, 0x654, UR6 ;  /* 0x000006543f067896 */ /* 0x000fd20008000006 */
[----:B------:R-:W-:Y:S01]  /*1210*/  SYNCS.ARRIVE.TRANS64.RED.A1T0 RZ, [UR6], RZ ;  /* 0x000000ffffff79a7 */ /* 0x000fe20008100406 */
[----:B------:R-:W-:Y:S05]  /*1220*/  @P1 BRA `(.L_x_18) ;  /* 0x0000000000041947 */ /* 0x000fea0003800000 */
[----:B------:R-:W-:Y:S01]  /*1230*/  BPT.TRAP 0x1 ;  /* 0x000000040000795c */ /* 0x000fe20000300000 */
.L_x_18:
[----:B------:R-:W-:Y:S01]  /*1240*/  UIADD3 UR4, UR4, 0x1, URZ ;  /* 0x0000000104047890 */ /* 0x000fe2000fffe03f */
[C---:B------:R-:W-:Y:S01]  /*1250*/  ISETP.GT.AND P1, PT, R2.reuse, 0x1, PT ;  /* 0x000000010200780c */ /* 0x040fe20003f24270 */
[----:B------:R-:W-:Y:S01]  /*1260*/  UIADD3 UR5, UR5, 0x1, URZ ;  /* 0x0000000105057890 */ /* 0x000fe2000fffe03f */
[----:B------:R-:W-:Y:S01]  /*1270*/  VIADD R2, R2, 0xffffffff ;  /* 0xffffffff02027836 */ /* 0x000fe20000000000 */
[----:B------:R-:W-:Y:S02]  /*1280*/  UISETP.NE.AND UP0, UPT, UR4, 0xe, UPT ;  /* 0x0000000e0400788c */ /* 0x000fe4000bf05270 */
[----:B------:R-:W-:Y:S02]  /*1290*/  UISETP.NE.AND UP1, UPT, UR5, 0xe, UPT ;  /* 0x0000000e0500788c */ /* 0x000fe4000bf25270 */
[----:B------:R-:W-:Y:S02]  /*12a0*/  USEL UR6, URZ, 0x1, UP0 ;  /* 0x000000013f067887 */ /* 0x000fe40008000000 */
[----:B------:R-:W-:-:S02]  /*12b0*/  USEL UR4, UR4, URZ, UP0 ;  /* 0x0000003f04047287 */ /* 0x000fc40008000000 */
[----:B------:R-:W-:Y:S02]  /*12c0*/  USEL UR5, UR5, URZ, UP1 ;  /* 0x0000003f05057287 */ /* 0x000fe40008800000 */
[----:B------:R-:W-:Y:S01]  /*12d0*/  UPLOP3.LUT UP0, UPT, UPT, UPT, UPT, 0x80, 0x0 ;  /* 0x000000000000789c */ /* 0x000fe20003f0f070 */
[----:B------:R-:W-:Y:S01]  /*12e0*/  LOP3.LUT R5, R5, UR6, RZ, 0x3c, !PT ;  /* 0x0000000605057c12 */ /* 0x000fe2000f8e3cff */
[----:B------:R-:W-:Y:S09]  /*12f0*/  @P1 BRA `(.L_x_19) ;  /* 0xfffffffc00341947 */ /* 0x000ff2000383ffff */
.L_x_14:
[----:B------:R-:W-:Y:S02]  /*1300*/  WARPGROUP.DEPBAR.LE gsb0, 0x0 ;  /* 0x00008000000079c5 */ /* 0x000fe40000010000 */
[----:B------:R-:W-:Y:S05]  /*1310*/  @!P0 BRA `(.L_x_20) ;  /* 0x0000000000488947 */ /* 0x000fea0003800000 */
[----:B------:R-:W-:-:S04]  /*1320*/  LOP3.LUT R2, R0, 0x1, RZ, 0xfc, !PT ;  /* 0x0000000100027812 */ /* 0x000fc800078efcff */
[----:B------:R-:W-:-:S13]  /*1330*/  ISETP.NE.AND P0, PT, R2, 0x3, PT ;  /* 0x000000030200780c */ /* 0x000fda0003f05270 */
[----:B------:R-:W-:Y:S05]  /*1340*/  @!P0 BRA `(.L_x_21) ;  /* 0x0000000000048947 */ /* 0x000fea0003800000 */
[----:B------:R-:W-:Y:S01]  /*1350*/  BPT.TRAP 0x1 ;  /* 0x000000040000795c */ /* 0x000fe20000300000 */
.L_x_21:
[----:B------:R-:W3:Y:S01]  /*1360*/  S2R R5, SR_CgaCtaId ;  /* 0x0000000000057919 */ /* 0x000ee20000008800 */
[----:B------:R-:W-:Y:S02]  /*1370*/  SHF.R.U32.HI R2, RZ, 0x1, R4 ;  /* 0x00000001ff027819 */ /* 0x000fe40000011604 */
[----:B------:R-:W-:-:S03]  /*1380*/  ISETP.GT.U32.AND P0, PT, R0, 0x1, PT ;  /* 0x000000010000780c */ /* 0x000fc60003f04070 */
[----:B--2---:R-:W-:Y:S01]  /*1390*/  IMAD.WIDE.U32 R2, R2, -0x6db6db6d, RZ ;  /* 0x9249249302027825 */ /* 0x004fe200078e00ff */
[----:B------:R-:W-:-:S04]  /*13a0*/  MOV R2, 0x400 ;  /* 0x0000040000027802 */ /* 0x000fc80000000f00 */
[----:B------:R-:W-:-:S05]  /*13b0*/  SHF.R.U32.HI R3, RZ, 0x2, R3 ;  /* 0x00000002ff037819 */ /* 0x000fca0000011603 */
[----:B------:R-:W-:Y:S01]  /*13c0*/  IMAD R4, R3, -0xe, R4 ;  /* 0xfffffff203047824 */ /* 0x000fe200078e0204 */
[----:B---3--:R-:W-:-:S05]  /*13d0*/  LEA R5, R5, R2, 0x18 ;  /* 0x0000000205057211 */ /* 0x008fca00078ec0ff */
[----:B------:R-:W-:-:S04]  /*13e0*/  IMAD R4, R4, 0x8, R5 ;  /* 0x0000000804047824 */ /* 0x000fc800078e0205 */
[----:B------:R-:W-:-:S05]  /*13f0*/  VIADD R4, R4, 0x38070 ;  /* 0x0003807004047836 */ /* 0x000fca0000000000 */
[----:B------:R-:W-:-:S04]  /*1400*/  PRMT R4, RZ, 0x654, R4 ;  /* 0x00000654ff047816 */ /* 0x000fc80000000004 */
[----:B------:R3:W-:Y:S01]  /*1410*/  SYNCS.ARRIVE.TRANS64.RED.A1T0 RZ, [R4+URZ], RZ ;  /* 0x000000ff04ff79a7 */ /* 0x0007e2000810043f */
[----:B------:R-:W-:Y:S05]  /*1420*/  @P0 BRA `(.L_x_20) ;  /* 0x0000000000040947 */ /* 0x000fea0003800000 */
[----:B------:R-:W-:Y:S01]  /*1430*/  BPT.TRAP 0x1 ;  /* 0x000000040000795c */ /* 0x000fe20000300000 */
.L_x_20:
[----:B--2---:R-:W2:Y:S01]  /*1440*/  S2R R3, SR_TID.X ;  /* 0x0000000000037919 */ /* 0x004ea20000002100 */
[----:B------:R-:W-:Y:S01]  /*1450*/  ULDC.64 UR4, c[0x0][0x280] ;  /* 0x0000a00000047ab9 */ /* 0x000fe20000000a00 */
[----:B------:R-:W4:Y:S01]  /*1460*/  S2R R6, SR_CTAID.Y ;  /* 0x0000000000067919 */ /* 0x000f220000002600 */
[----:B------:R-:W3:Y:S01]  /*1470*/  S2R R15, SR_CTAID.X ;  /* 0x00000000000f7919 */ /* 0x000ee20000002500 */
[----:B--2---:R-:W-:-:S04]  /*1480*/  SHF.R.S32.HI R0, RZ, 0x1f, R3 ;  /* 0x0000001fff007819 */ /* 0x004fc80000011403 */
[----:B------:R-:W-:Y:S01]  /*1490*/  LEA.HI R0, R0, R3, RZ, 0x7 ;  /* 0x0000000300007211 */ /* 0x000fe200078f38ff */
[----:B----4-:R-:W-:-:S03]  /*14a0*/  IMAD.SHL.U32 R6, R6, 0x80, RZ ;  /* 0x0000008006067824 */ /* 0x010fc600078e00ff */
[----:B------:R-:W-:Y:S01]  /*14b0*/  LOP3.LUT R0, R0, 0xffffff80, RZ, 0xc0, !PT ;  /* 0xffffff8000007812 */ /* 0x000fe200078ec0ff */
[----:B---3--:R-:W-:Y:S01]  /*14c0*/  IMAD.SHL.U32 R4, R15, 0x80, RZ ;  /* 0x000000800f047824 */ /* 0x008fe200078e00ff */
[----:B------:R-:W-:-:S03]  /*14d0*/  ISETP.GE.AND P0, PT, R6, UR5, PT ;  /* 0x0000000506007c0c */ /* 0x000fc6000bf06270 */
[----:B------:R-:W-:Y:S01]  /*14e0*/  IMAD.IADD R0, R3, 0x1, -R0 ;  /* 0x0000000103007824 */ /* 0x000fe200078e0a00 */
[----:B------:R-:W-:-:S04]  /*14f0*/  ISETP.GE.OR P0, PT, R4, UR4, P0 ;  /* 0x0000000404007c0c */ /* 0x000fc80008706670 */
[----:B------:R-:W-:-:S04]  /*1500*/  SHF.R.S32.HI R3, RZ, 0x1f, R0 ;  /* 0x0000001fff037819 */ /* 0x000fc80000011400 */
[----:B------:R-:W-:-:S04]  /*1510*/  LEA.HI R2, R3, R0, RZ, 0x2 ;  /* 0x0000000003027211 */ /* 0x000fc800078f10ff */
[--C-:B------:R-:W-:Y:S02]  /*1520*/  SHF.R.S32.HI R10, RZ, 0x2, R2.reuse ;  /* 0x00000002ff0a7819 */ /* 0x100fe40000011402 */
[----:B------:R-:W-:-:S04]  /*1530*/  SHF.R.S32.HI R5, RZ, 0x1f, R2 ;  /* 0x0000001fff057819 */ /* 0x000fc80000011402 */
[----:B------:R-:W-:-:S04]  /*1540*/  LEA.HI R5, R5, R10, RZ, 0x3 ;  /* 0x0000000a05057211 */ /* 0x000fc800078f18ff */
[----:B------:R-:W-:Y:S01]  /*1550*/  LOP3.LUT R11, R5, 0xfffffff8, RZ, 0xc0, !PT ;  /* 0xfffffff8050b7812 */ /* 0x000fe200078ec0ff */
[----:B------:R-:W-:Y:S06]  /*1560*/  @P0 EXIT ;  /* 0x000000000000094d */ /* 0x000fec0003800000 */
[----:B------:R-:W2:Y:S01]  /*1570*/  LDC.64 R16, c[0x0][0x5d0] ;  /* 0x00017400ff107b82 */ /* 0x000ea20000000a00 */
[----:B------:R-:W-:Y:S01]  /*1580*/  IMAD.IADD R10, R10, 0x1, -R11 ;  /* 0x000000010a0a7824 */ /* 0x000fe200078e0a0b */
[----:B------:R-:W-:Y:S02]  /*1590*/  LOP3.LUT R5, R2, 0x7ffffffc, RZ, 0xc0, !PT ;  /* 0x7ffffffc02057812 */ /* 0x000fe400078ec0ff */
[----:B------:R-:W-:Y:S02]  /*15a0*/  LEA.HI R3, R3, R0, RZ, 0x5 ;  /* 0x0000000003037211 */ /* 0x000fe400078f28ff */
[----:B------:R-:W-:Y:S01]  /*15b0*/  SHF.R.S32.HI R11, RZ, 0x1f, R10 ;  /* 0x0000001fff0b7819 */ /* 0x000fe2000001140a */
[----:B------:R-:W-:Y:S01]  /*15c0*/  IMAD.IADD R5, R0, 0x1, -R5 ;  /* 0x0000000100057824 */ /* 0x000fe200078e0a05 */
[----:B------:R-:W-:Y:S02]  /*15d0*/  SHF.R.S32.HI R13, RZ, 0x5, R3 ;  /* 0x00000005ff0d7819 */ /* 0x000fe40000011403 */
[----:B0----5:R-:W-:Y:S01]  /*15e0*/  FSETP.NEU.AND P1, PT, R9, RZ, PT ;  /* 0x000000ff0900720b */ /* 0x021fe20003f2d000 */
[----:B------:R-:W-:-:S02]  /*15f0*/  IMAD.SHL.U32 R7, R5, 0x2, RZ ;  /* 0x0000000205077824 */ /* 0x000fc400078e00ff */
[----:B------:R-:W-:-:S03]  /*1600*/  IMAD.WIDE R2, R15, 0x80, R10 ;  /* 0x000000800f027825 */ /* 0x000fc600078e020a */
[----:B------:R-:W-:Y:S01]  /*1610*/  SHF.R.S32.HI R11, RZ, 0x1f, R7 ;  /* 0x0000001fff0b7819 */ /* 0x000fe20000011407 */
[C---:B------:R-:W-:Y:S01]  /*1620*/  IMAD R5, R13.reuse, -0x10, -R4 ;  /* 0xfffffff00d057824 */ /* 0x040fe200078e0a04 */
[C---:B------:R-:W-:Y:S01]  /*1630*/  IADD3 R4, P0, R6.reuse, R7, RZ ;  /* 0x0000000706047210 */ /* 0x040fe20007f1e0ff */
[----:B------:R-:W-:Y:S01]  /*1640*/  IMAD.WIDE R2, R13, 0x10, R2 ;  /* 0x000000100d027825 */ /* 0x000fe200078e0202 */
[----:B------:R-:W-:Y:S02]  /*1650*/  IADD3 R0, -R7, UR5, -R6 ;  /* 0x0000000507007c10 */ /* 0x000fe4000fffe906 */
[----:B------:R-:W-:Y:S02]  /*1660*/  IADD3 R10, R5, UR4, -R10 ;  /* 0x00000004050a7c10 */ /* 0x000fe4000fffe80a */
[----:B------:R-:W-:Y:S01]  /*1670*/  LEA.HI.X.SX32 R5, R6, R11, 0x1, P0 ;  /* 0x0000000b06057211 */ /* 0x000fe200000f0eff */
[-C--:B--2---:R-:W-:Y:S01]  /*1680*/  IMAD R6, R3, R16.reuse, RZ ;  /* 0x0000001003067224 */ /* 0x084fe200078e02ff */
[----:B------:R-:W-:Y:S01]  /*1690*/  ISETP.GT.AND P2, PT, R10, RZ, PT ;  /* 0x000000ff0a00720c */ /* 0x000fe20003f44270 */
[C---:B------:R-:W-:Y:S01]  /*16a0*/  IMAD.SHL.U32 R21, R16.reuse, 0x8, RZ ;  /* 0x0000000810157824 */ /* 0x040fe200078e00ff */
[----:B------:R-:W-:Y:S01]  /*16b0*/  SHF.L.U64.HI R20, R16, 0x3, R17 ;  /* 0x0000000310147819 */ /* 0x000fe20000010211 */
[----:B------:R-:W-:Y:S01]  /*16c0*/  IMAD.WIDE.U32 R14, R2, R16, R4 ;  /* 0x00000010020e7225 */ /* 0x000fe200078e0004 */
[----:B------:R-:W-:-:S02]  /*16d0*/  SHF.L.U64.HI R11, R16, 0x6, R17 ;  /* 0x00000006100b7819 */ /* 0x000fc40000010211 */
[----:B------:R-:W-:Y:S01]  /*16e0*/  ISETP.GT.AND P0, PT, R0, RZ, P2 ;  /* 0x000000ff0000720c */ /* 0x000fe20001704270 */
[----:B------:R-:W-:Y:S02]  /*16f0*/  IMAD R19, R2, R17, R6 ;  /* 0x0000001102137224 */ /* 0x000fe400078e0206 */
[----:B------:R-:W-:Y:S02]  /*1700*/  IMAD.SHL.U32 R16, R16, 0x40, RZ ;  /* 0x0000004010107824 */ /* 0x000fe400078e00ff */
[----:B------:R-:W-:Y:S01]  /*1710*/  IMAD.IADD R19, R15, 0x1, R19 ;  /* 0x000000010f137824 */ /* 0x000fe200078e0213 */
[----:B------:R-:W-:Y:S07]  /*1720*/  @!P1 BRA `(.L_x_22) ;  /* 0x0000005000dc9947 */ /* 0x000fee0003800000 */
[----:B------:R-:W-:Y:S01]  /*1730*/  ULDC.64 UR6, c[0x0][0x5b0] ;  /* 0x00016c0000067ab9 */ /* 0x000fe20000000a00 */
[----:B------:R-:W-:Y:S01]  /*1740*/  ULDC.64 UR8, c[0x0][0x5a8] ;  /* 0x00016a0000087ab9 */ /* 0x000fe20000000a00 */
[----:B------:R-:W-:Y:S01]  /*1750*/  IMAD R17, R3, UR6, RZ ;  /* 0x0000000603117c24 */ /* 0x000fe2000f8e02ff */
[----:B------:R-:W-:Y:S01]  /*1760*/  ULDC.64 UR4, c[0x0][0x5c8] ;  /* 0x0001720000047ab9 */ /* 0x000fe20000000a00 */
[----:B------:R-:W-:-:S04]  /*1770*/  IMAD.WIDE.U32 R6, R2, UR6, R4 ;  /* 0x0000000602067c25 */ /* 0x000fc8000f8e0004 */
[----:B------:R-:W-:Y:S01]  /*1780*/  IMAD R17, R2, UR7, R17 ;  /* 0x0000000702117c24 */ /* 0x000fe2000f8e0211 */
[----:B------:R-:W-:-:S03]  /*1790*/  LEA R12, P1, R6, UR8, 0x1 ;  /* 0x00000008060c7c11 */ /* 0x000fc6000f8208ff */
[----:B------:R-:W-:-:S05]  /*17a0*/  IMAD.IADD R7, R7, 0x1, R17 ;  /* 0x0000000107077824 */ /* 0x000fca00078e0211 */
[----:B------:R-:W-:-:S05]  /*17b0*/  LEA.HI.X R13, R6, UR9, R7, 0x1, P1 ;  /* 0x00000009060d7c11 */ /* 0x000fca00088f0c07 */
[----:B------:R-:W2:Y:S01]  /*17c0*/  @P0 LDG.E.LTC128B.U16 R15, desc[UR12][R12.64] ;  /* 0x0000000c0c0f0981 */ /* 0x000ea2000c1e1520 */
[----:B------:R-:W-:Y:S01]  /*17d0*/  ISETP.GT.AND P1, PT, R0, 0x1, P2 ;  /* 0x000000010000780c */ /* 0x000fe20001724270 */
[----:B------:R-:W-:Y:S01]  /*17e0*/  BSSY B0, `(.L_x_23) ;  /* 0x000000b000007945 */ /* 0x000fe20003800000 */
[----:B--2---:R-:W-:-:S05]  /*17f0*/  HADD2.F32 R6, -RZ, R15.H0_H0 ;  /* 0x2000000fff067230 */ /* 0x004fca0000004100 */
[----:B------:R-:W-:Y:S01]  /*1800*/  FMUL R7, R6, R9 ;  /* 0x0000000906077220 */ /* 0x000fe20000400000 */
[----:B------:R-:W-:-:S03]  /*1810*/  LEA R6, P3, R14, UR4, 0x1 ;  /* 0x000000040e067c11 */ /* 0x000fc6000f8608ff */
[----:B-1----:R-:W-:Y:S01]  /*1820*/  FFMA R7, R88, R8, R7 ;  /* 0x0000000858077223 */ /* 0x002fe20000000007 */
[----:B------:R-:W-:-:S04]  /*1830*/  PRMT R88, R15, 0x7610, R88 ;  /* 0x000076100f587816 */ /* 0x000fc80000000058 */
[----:B------:R-:W-:Y:S02]  /*1840*/  F2FP.F16.F32.PACK_AB R18, RZ, R7 ;  /* 0x00000007ff12723e */ /* 0x000fe400000000ff */
[----:B------:R-:W-:-:S05]  /*1850*/  LEA.HI.X R7, R14, UR5, R19, 0x1, P3 ;  /* 0x000000050e077c11 */ /* 0x000fca00098f0c13 */
[----:B------:R0:W-:Y:S01]  /*1860*/  @P0 STG.E.U16 desc[UR12][R6.64], R18 ;  /* 0x0000001206000986 */ /* 0x0001e2000c10150c */
[----:B------:R-:W-:Y:S05]  /*1870*/  @!P1 BRA `(.L_x_24) ;  /* 0x0000000000049947 */ /* 0x000fea0003800000 */
[----:B------:R1:W5:Y:S02]  /*1880*/  LDG.E.LTC128B.U16 R88, desc[UR12][R12.64+0x2] ;  /* 0x0000020c0c587981 */ /* 0x000364000c1e1520 */
.L_x_24:
[----:B------:R-:W-:Y:S05]  /*1890*/  BSYNC B0 ;  /* 0x0000000000007941 */ /* 0x000fea0003800000 */
.L_x_23:
[----:B------:R-:W-:Y:S01]  /*18a0*/  USHF.L.U32 UR4, UR6, 0x3, URZ ;  /* 0x0000000306047899 */ /* 0x000fe2000800063f */
[----:B0----5:R-:W-:Y:S01]  /*18b0*/  HADD2.F32 R18, -RZ, R88.H0_H0 ;  /* 0x20000058ff127230 */ /* 0x021fe20000004100 */
[----:B------:R-:W-:Y:S01]  /*18c0*/  USHF.L.U64.HI UR5, UR6, 0x3, UR7 ;  /* 0x0000000306057899 */ /* 0x000fe20008010207 */
[----:B------:R-:W-:-:S03]  /*18d0*/  ISETP.GT.AND P0, PT, R10, 0x8, PT ;  /* 0x000000080a00780c */ /* 0x000fc60003f04270 */
[----:B------:R-:W-:Y:S02]  /*18e0*/  IMAD.U32 R14, RZ, RZ, UR4 ;  /* 0x00000004ff0e7e24 */ /* 0x000fe4000f8e00ff */
[----:B------:R-:W-:Y:S01]  /*18f0*/  FMUL R22, R18, R9 ;  /* 0x0000000912167220 */ /* 0x000fe20000400000 */
[----:B------:R-:W-:Y:S01]  /*1900*/  IMAD.U32 R15, RZ, RZ, UR5 ;  /* 0x00000005ff0f7e24 */ /* 0x000fe2000f8e00ff */
[----:B------:R-:W-:Y:S02]  /*1910*/  ISETP.GT.AND P3, PT, R0, RZ, P0 ;  /* 0x000000ff0000720c */ /* 0x000fe40000764270 */
[----:B------:R-:W-:Y:S01]  /*1920*/  FFMA R22, R89, R8, R22 ;  /* 0x0000000859167223 */ /* 0x000fe20000000016 */
[----:B------:R-:W-:-:S04]  /*1930*/  IMAD.WIDE.U32 R18, R2, UR6, R14 ;  /* 0x0000000602127c25 */ /* 0x000fc8000f8e000e */
[----:B------:R-:W-:Y:S02]  /*1940*/  F2FP.F16.F32.PACK_AB R89, RZ, R22 ;  /* 0x00000016ff59723e */ /* 0x000fe400000000ff */
[----:B------:R-:W-:-:S03]  /*1950*/  IADD3 R23, P4, R4, R18, RZ ;  /* 0x0000001204177210 */ /* 0x000fc60007f9e0ff */
[----:B------:R0:W-:Y:S01]  /*1960*/  @P1 STG.E.U16 desc[UR12][R6.64+0x2], R89 ;  /* 0x0000025906001986 */ /* 0x0001e2000c10150c */
[----:B------:R-:W-:Y:S02]  /*1970*/  IADD3.X R22, R5, R17, R19, P4, !PT ;  /* 0x0000001105167210 */ /* 0x000fe400027fe413 */
[----:B------:R-:W-:-:S04]  /*1980*/  LEA R18, P4, R23, UR8, 0x1 ;  /* 0x0000000817127c11 */ /* 0x000fc8000f8808ff */
[----:B------:R-:W-:-:S05]  /*1990*/  LEA.HI.X R19, R23, UR9, R22, 0x1, P4 ;  /* 0x0000000917137c11 */ /* 0x000fca000a0f0c16 */
[----:B------:R-:W2:Y:S01]  /*19a0*/  @P3 LDG.E.LTC128B.U16 R88, desc[UR12][R18.64] ;  /* 0x0000000c12583981 */ /* 0x000ea2000c1e1520 */
[C---:B------:R-:W-:Y:S01]  /*19b0*/  IMAD.SHL.U32 R17, R21.reuse, 0x2, RZ ;  /* 0x0000000215117824 */ /* 0x040fe200078e00ff */
[----:B------:R-:W-:Y:S01]  /*19c0*/  SHF.L.U64.HI R21, R21, 0x1, R20 ;  /* 0x0000000115157819 */ /* 0x000fe20000010214 */
[----:B------:R-:W-:Y:S01]  /*19d0*/  BSSY B0, `(.L_x_25) ;  /* 0x000000b000007945 */ /* 0x000fe20003800000 */
[----:B------:R-:W-:Y:S01]  /*19e0*/  ISETP.GT.AND P1, PT, R0, 0x1, P0 ;  /* 0x000000010000780c */ /* 0x000fe20000724270 */
[----:B--2---:R-:W-:-:S05]  /*19f0*/  HADD2.F32 R22, -RZ, R88.H0_H0 ;  /* 0x20000058ff167230 */ /* 0x004fca0000004100 */
[----:B------:R-:W-:Y:S01]  /*1a00*/  FMUL R23, R22, R9 ;  /* 0x0000000916177220 */ /* 0x000fe20000400000 */
[----:B------:R-:W-:-:S03]  /*1a10*/  IADD3 R22, P4, R17, R6, RZ ;  /* 0x0000000611167210 */ /* 0x000fc60007f9e0ff */
[----:B------:R-:W-:-:S05]  /*1a20*/  FFMA R23, R90, R8, R23 ;  /* 0x000000085a177223 */ /* 0x000fca0000000017 */
[----:B------:R-:W-:Y:S01]  /*1a30*/  F2FP.F16.F32.PACK_AB R20, RZ, R23 ;  /* 0x00000017ff14723e */ /* 0x000fe200000000ff */
[----:B------:R-:W-:-:S05]  /*1a40*/  IMAD.X R23, R21, 0x1, R7, P4 ;  /* 0x0000000115177824 */ /* 0x000fca00020e0607 */
[----:B------:R0:W-:Y:S01]  /*1a50*/  @P3 STG.E.U16 desc[UR12][R22.64], R20 ;  /* 0x0000001416003986 */ /* 0x0001e2000c10150c */
[----:B------:R-:W-:Y:S05]  /*1a60*/  @!P1 BRA `(.L_x_26) ;  /* 0x0000000000049947 */ /* 0x000fea0003800000 */
[----:B------:R2:W5:Y:S02]  /*1a70*/  LDG.E.LTC128B.U16 R88, desc[UR12][R18.64+0x2] ;  /* 0x0000020c12587981 */ /* 0x000564000c1e1520 */
.L_x_26:
[----:B------:R-:W-:Y:S05]  /*1a80*/  BSYNC B0 ;  /* 0x0000000000007941 */ /* 0x000fea0003800000 */
.L_x_25:
[----:B0----5:R-:W-:Y:S01]  /*1a90*/  HADD2.F32 R20, -RZ, R88.H0_H0 ;  /* 0x20000058ff147230 */ /* 0x021fe20000004100 */
[----:B------:R-:W-:Y:S01]  /*1aa0*/  ISETP.GT.AND P3, PT, R0, 0x8, P2 ;  /* 0x000000080000780c */ /* 0x000fe20001764270 */
[----:B------:R-:W-:Y:S03]  /*1ab0*/  BSSY B0, `(.L_x_27) ;  /* 0x0000007000007945 */ /* 0x000fe60003800000 */
[----:B------:R-:W-:-:S04]  /*1ac0*/  FMUL R20, R20, R9 ;  /* 0x0000000914147220 */ /* 0x000fc80000400000 */
[----:B------:R-:W-:-:S05]  /*1ad0*/  FFMA R20, R91, R8, R20 ;  /* 0x000000085b147223 */ /* 0x000fca0000000014 */
[----:B------:R-:W-:-:S05]  /*1ae0*/  F2FP.F16.F32.PACK_AB R20, RZ, R20 ;  /* 0x00000014ff14723e */ /* 0x000fca00000000ff */
[----:B------:R0:W-:Y:S01]  /*1af0*/  @P1 STG.E.U16 desc[UR12][R22.64+0x2], R20 ;  /* 0x0000021416001986 */ /* 0x0001e2000c10150c */
[----:B------:R-:W-:Y:S05]  /*1b00*/  @!P3 BRA `(.L_x_28) ;  /* 0x000000000004b947 */ /* 0x000fea0003800000 */
[----:B------:R3:W5:Y:S02]  /*1b10*/  LDG.E.LTC128B.U16 R88, desc[UR12][R12.64+0x10] ;  /* 0x0000100c0c587981 */ /* 0x000764000c1e1520 */
.L_x_28:
[----:B------:R-:W-:Y:S05]  /*1b20*/  BSYNC B0 ;  /* 0x0000000000007941 */ /* 0x000fea0003800000 */
.L_x_27:
        /* <DEDUP_REMOVED lines=9> */
.L_x_30:
[----:B------:R-:W-:Y:S05]  /*1bc0*/  BSYNC B0 ;  /* 0x0000000000007941 */ /* 0x000fea0003800000 */
.L_x_29:
[----:B-----5:R-:W-:Y:S01]  /*1bd0*/  HADD2.F32 R20, -RZ, R88.H0_H0 ;  /* 0x20000058ff147230 */ /* 0x020fe20000004100 */
        /* <DEDUP_REMOVED lines=8> */
.L_x_32:
[----:B------:R-:W-:Y:S05]  /*1c60*/  BSYNC B0 ;  /* 0x0000000000007941 */ /* 0x000fea0003800000 */
.L_x_31:
        /* <DEDUP_REMOVED lines=9> */
.L_x_34:
[----:B------:R-:W-:Y:S05]  /*1d00*/  BSYNC B0 ;  /* 0x0000000000007941 */ /* 0x000fea0003800000 */
.L_x_33:
        /* <DEDUP_REMOVED lines=9> */
.L_x_36:
[----:B------:R-:W-:Y:S05]  /*1da0*/  BSYNC B0 ;  /* 0x0000000000007941 */ /* 0x000fea0003800000 */
.L_x_35:
        /* <DEDUP_REMOVED lines=9> */
.L_x_38:
[----:B------:R-:W-:Y:S05]  /*1e40*/  BSYNC B0 ;  /* 0x0000000000007941 */ /* 0x000fea0003800000 */
.L_x_37:
        /* <DEDUP_REMOVED lines=9> */
.L_x_40:
[----:B------:R-:W-:Y:S05]  /*1ee0*/  BSYNC B0 ;  /* 0x0000000000007941 */ /* 0x000fea0003800000 */
.L_x_39:
        /* <DEDUP_REMOVED lines=9> */
.L_x_42:
[----:B------:R-:W-:Y:S05]  /*1f80*/  BSYNC B0 ;  /* 0x0000000000007941 */ /* 0x000fea0003800000 */
.L_x_41:
        /* <DEDUP_REMOVED lines=9> */
.L_x_44:
[----:B------:R-:W-:Y:S05]  /*2020*/  BSYNC B0 ;  /* 0x0000000000007941 */ /* 0x000fea0003800000 */
.L_x_43:
        /* <DEDUP_REMOVED lines=9> */
.L_x_46:
[----:B------:R-:W-:Y:S05]  /*20c0*/  BSYNC B0 ;  /* 0x0000000000007941 */ /* 0x000fea0003800000 */
.L_x_45:
        /* <DEDUP_REMOVED lines=9> */
.L_x_48:
[----:B------:R-:W-:Y:S05]  /*2160*/  BSYNC B0 ;  /* 0x0000000000007941 */ /* 0x000fea0003800000 */
.L_x_47:
        /* <DEDUP_REMOVED lines=9> */
.L_x_50:
[----:B------:R-:W-:Y:S05]  /*2200*/  BSYNC B0 ;  /* 0x0000000000007941 */ /* 0x000fea0003800000 */
.L_x_49:
        /* <DEDUP_REMOVED lines=9> */
.L_x_52:
[----:B------:R-:W-:Y:S05]  /*22a0*/  BSYNC B0 ;  /* 0x0000000000007941 */ /* 0x000fea0003800000 */
.L_x_51:
        /* <DEDUP_REMOVED lines=9> */
.L_x_54:
[----:B------:R-:W-:Y:S05]  /*2340*/  BSYNC B0 ;  /* 0x0000000000007941 */ /* 0x000fea0003800000 */
.L_x_53:
        /* <DEDUP_REMOVED lines=9> */
.L_x_56:
[----:B------:R-:W-:Y:S05]  /*23e0*/  BSYNC B0 ;  /* 0x0000000000007941 */ /* 0x000fea0003800000 */
.L_x_55:
        /* <DEDUP_REMOVED lines=9> */
.L_x_58:
[----:B------:R-:W-:Y:S05]  /*2480*/  BSYNC B0 ;  /* 0x0000000000007941 */ /* 0x000fea0003800000 */
.L_x_57:
        /* <DEDUP_REMOVED lines=9> */
.L_x_60:
[----:B------:R-:W-:Y:S05]  /*2520*/  BSYNC B0 ;  /* 0x0000000000007941 */ /* 0x000fea0003800000 */
.L_x_59:
        /* <DEDUP_REMOVED lines=9> */
.L_x_62:
[----:B------:R-:W-:Y:S05]  /*25c0*/  BSYNC B0 ;  /* 0x0000000000007941 */ /* 0x000fea0003800000 */
.L_x_61:
        /* <DEDUP_REMOVED lines=9> */
.L_x_64:
[----:B------:R-:W-:Y:S05]  /*2660*/  BSYNC B0 ;  /* 0x0000000000007941 */ /* 0x000fea0003800000 */
.L_x_63:
        /* <DEDUP_REMOVED lines=9> */
.L_x_66:
[----:B------:R-:W-:Y:S05]  /*2700*/  BSYNC B0 ;  /* 0x0000000000007941 */ /* 0x000fea0003800000 */
.L_x_65:
        /* <DEDUP_REMOVED lines=9> */
.L_x_68:
[----:B------:R-:W-:Y:S05]  /*27a0*/  BSYNC B0 ;  /* 0x0000000000007941 */ /* 0x000fea0003800000 */
.L_x_67:
        /* <DEDUP_REMOVED lines=9> */
.L_x_70:
[----:B------:R-:W-:Y:S05]  /*2840*/  BSYNC B0 ;  /* 0x0000000000007941 */ /* 0x000fea0003800000 */
.L_x_69:
        /* <DEDUP_REMOVED lines=9> */
.L_x_72:
[----:B------:R-:W-:Y:S05]  /*28e0*/  BSYNC B0 ;  /* 0x0000000000007941 */ /* 0x000fea0003800000 */
.L_x_71:
        /* <DEDUP_REMOVED lines=9> */
.L_x_74:
[----:B------:R-:W-:Y:S05]  /*2980*/  BSYNC B0 ;  /* 0x0000000000007941 */ /* 0x000fea0003800000 */
.L_x_73:
        /* <DEDUP_REMOVED lines=9> */
.L_x_76:
[----:B------:R-:W-:Y:S05]  /*2a20*/  BSYNC B0 ;  /* 0x0000000000007941 */ /* 0x000fea0003800000 */
.L_x_75:
        /* <DEDUP_REMOVED lines=9> */
.L_x_78:
[----:B------:R-:W-:Y:S05]  /*2ac0*/  BSYNC B0 ;  /* 0x0000000000007941 */ /* 0x000fea0003800000 */
.L_x_77:
        /* <DEDUP_REMOVED lines=9> */
.L_x_80:
[----:B------:R-:W-:Y:S05]  /*2b60*/  BSYNC B0 ;  /* 0x0000000000007941 */ /* 0x000fea0003800000 */
.L_x_79:
        /* <DEDUP_REMOVED lines=9> */
.L_x_82:
[----:B------:R-:W-:Y:S05]  /*2c00*/  BSYNC B0 ;  /* 0x0000000000007941 */ /* 0x000fea0003800000 */
.L_x_81:
        /* <DEDUP_REMOVED lines=9> */
.L_x_84:
[----:B------:R-:W-:Y:S05]  /*2ca0*/  BSYNC B0 ;  /* 0x0000000000007941 */ /* 0x000fea0003800000 */
.L_x_83:
        /* <DEDUP_REMOVED lines=9> */
.L_x_86:
[----:B------:R-:W-:Y:S05]  /*2d40*/  BSYNC B0 ;  /* 0x0000000000007941 */ /* 0x000fea0003800000 */
.L_x_85:
        /* <DEDUP_REMOVED lines=9> */
.L_x_88:
[----:B------:R-:W-:Y:S05]  /*2de0*/  BSYNC B0 ;  /* 0x0000000000007941 */ /* 0x000fea0003800000 */
.L_x_87:
        /* <DEDUP_REMOVED lines=9> */
.L_x_90:
[----:B------:R-:W-:Y:S05]  /*2e80*/  BSYNC B0 ;  /* 0x0000000000007941 */ /* 0x000fea0003800000 */
.L_x_89:
        /* <DEDUP_REMOVED lines=9> */
.L_x_92:
[----:B------:R-:W-:Y:S05]  /*2f20*/  BSYNC B0 ;  /* 0x0000000000007941 */ /* 0x000fea0003800000 */
.L_x_91:
        /* <DEDUP_REMOVED lines=9> */
.L_x_94:
[----:B------:R-:W-:Y:S05]  /*2fc0*/  BSYNC B0 ;  /* 0x0000000000007941 */ /* 0x000fea0003800000 */
.L_x_93:
        /* <DEDUP_REMOVED lines=9> */
.L_x_96:
[----:B------:R-:W-:Y:S05]  /*3060*/  BSYNC B0 ;  /* 0x0000000000007941 */ /* 0x000fea0003800000 */
.L_x_95:
        /* <DEDUP_REMOVED lines=9> */
.L_x_98:
[----:B------:R-:W-:Y:S05]  /*3100*/  BSYNC B0 ;  /* 0x0000000000007941 */ /* 0x000fea0003800000 */
.L_x_97:
        /* <DEDUP_REMOVED lines=9> */
.L_x_100:
[----:B------:R-:W-:Y:S05]  /*31a0*/  BSYNC B0 ;  /* 0x0000000000007941 */ /* 0x000fea0003800000 */
.L_x_99:
        /* <DEDUP_REMOVED lines=9> */
.L_x_102:
[----:B------:R-:W-:Y:S05]  /*3240*/  BSYNC B0 ;  /* 0x0000000000007941 */ /* 0x000fea0003800000 */
.L_x_101:
        /* <DEDUP_REMOVED lines=9> */
.L_x_104:
[----:B------:R-:W-:Y:S05]  /*32e0*/  BSYNC B0 ;  /* 0x0000000000007941 */ /* 0x000fea0003800000 */
.L_x_103:
        /* <DEDUP_REMOVED lines=9> */
.L_x_106:
[----:B------:R-:W-:Y:S05]  /*3380*/  BSYNC B0 ;  /* 0x0000000000007941 */ /* 0x000fea0003800000 */
.L_x_105:
        /* <DEDUP_REMOVED lines=9> */
.L_x_108:
[----:B------:R-:W-:Y:S05]  /*3420*/  BSYNC B0 ;  /* 0x0000000000007941 */ /* 0x000fea0003800000 */
.L_x_107:
        /* <DEDUP_REMOVED lines=9> */
.L_x_110:
[----:B------:R-:W-:Y:S05]  /*34c0*/  BSYNC B0 ;  /* 0x0000000000007941 */ /* 0x000fea0003800000 */
.L_x_109:
        /* <DEDUP_REMOVED lines=9> */
.L_x_112:
[----:B------:R-:W-:Y:S05]  /*3560*/  BSYNC B0 ;  /* 0x0000000000007941 */ /* 0x000fea0003800000 */
.L_x_111:
        /* <DEDUP_REMOVED lines=9> */
.L_x_114:
[----:B------:R-:W-:Y:S05]  /*3600*/  BSYNC B0 ;  /* 0x0000000000007941 */ /* 0x000fea0003800000 */
.L_x_113:
        /* <DEDUP_REMOVED lines=9> */
.L_x_116:
[----:B------:R-:W-:Y:S05]  /*36a0*/  BSYNC B0 ;  /* 0x0000000000007941 */ /* 0x000fea0003800000 */
.L_x_115:
        /* <DEDUP_REMOVED lines=9> */
.L_x_118:
[----:B------:R-:W-:Y:S05]  /*3740*/  BSYNC B0 ;  /* 0x0000000000007941 */ /* 0x000fea0003800000 */
.L_x_117:
        /* <DEDUP_REMOVED lines=9> */
.L_x_120:
[----:B------:R-:W-:Y:S05]  /*37e0*/  BSYNC B0 ;  /* 0x0000000000007941 */ /* 0x000fea0003800000 */
.L_x_119:
        /* <DEDUP_REMOVED lines=9> */
.L_x_122:
[----:B------:R-:W-:Y:S05]  /*3880*/  BSYNC B0 ;  /* 0x0000000000007941 */ /* 0x000fea0003800000 */
.L_x_121:
        /* <DEDUP_REMOVED lines=9> */
.L_x_124:
[----:B------:R-:W-:Y:S05]  /*3920*/  BSYNC B0 ;  /* 0x0000000000007941 */ /* 0x000fea0003800000 */
.L_x_123:
        /* <DEDUP_REMOVED lines=9> */
.L_x_126:
[----:B------:R-:W-:Y:S05]  /*39c0*/  BSYNC B0 ;  /* 0x0000000000007941 */ /* 0x000fea0003800000 */
.L_x_125:
        /* <DEDUP_REMOVED lines=9> */
.L_x_128:
[----:B------:R-:W-:Y:S05]  /*3a60*/  BSYNC B0 ;  /* 0x0000000000007941 */ /* 0x000fea0003800000 */
.L_x_127:
        /* <DEDUP_REMOVED lines=9> */
.L_x_130:
[----:B------:R-:W-:Y:S05]  /*3b00*/  BSYNC B0 ;  /* 0x0000000000007941 */ /* 0x000fea0003800000 */
.L_x_129:
        /* <DEDUP_REMOVED lines=9> */
.L_x_132:
[----:B------:R-:W-:Y:S05]  /*3ba0*/  BSYNC B0 ;  /* 0x0000000000007941 */ /* 0x000fea0003800000 */
.L_x_131:
        /* <DEDUP_REMOVED lines=9> */
.L_x_134:
[----:B------:R-:W-:Y:S05]  /*3c40*/  BSYNC B0 ;  /* 0x0000000000007941 */ /* 0x000fea0003800000 */
.L_x_133:
        /* <DEDUP_REMOVED lines=9> */
.L_x_136:
[----:B------:R-:W-:Y:S05]  /*3ce0*/  BSYNC B0 ;  /* 0x0000000000007941 */ /* 0x000fea0003800000 */
.L_x_135:
        /* <DEDUP_REMOVED lines=9> */
.L_x_138:
[----:B------:R-:W-:Y:S05]  /*3d80*/  BSYNC B0 ;  /* 0x0000000000007941 */ /* 0x000fea0003800000 */
.L_x_137:
        /* <DEDUP_REMOVED lines=9> */
.L_x_140:
[----:B------:R-:W-:Y:S05]  /*3e20*/  BSYNC B0 ;  /* 0x0000000000007941 */ /* 0x000fea0003800000 */
.L_x_139:
        /* <DEDUP_REMOVED lines=9> */
.L_x_142:
[----:B------:R-:W-:Y:S05]  /*3ec0*/  BSYNC B0 ;  /* 0x0000000000007941 */ /* 0x000fea0003800000 */
.L_x_141:
[----:B01-345:R-:W-:Y:S01]  /*3ed0*/  HADD2.F32 R12, -RZ, R88.H0_H0 ;  /* 0x20000058ff0c7230 */ /* 0x03bfe20000004100 */
        /* <DEDUP_REMOVED lines=8> */
.L_x_144:
[----:B------:R-:W-:Y:S05]  /*3f60*/  BSYNC B0 ;  /* 0x0000000000007941 */ /* 0x000fea0003800000 */
.L_x_143:
[----:B0----5:R-:W-:Y:S01]  /*3f70*/  HADD2.F32 R12, -RZ, R88.H0_H0 ;  /* 0x20000058ff0c7230 */ /* 0x021fe20000004100 */
[----:B------:R-:W-:Y:S01]  /*3f80*/  ISETP.GT.AND P1, PT, R0, 0x79, P0 ;  /* 0x000000790000780c */ /* 0x000fe20000724270 */
[----:B------:R-:W-:Y:S01]  /*3f90*/  BSSY B0, `(.L_x_145) ;  /* 0x000000b000007945 */ /* 0x000fe20003800000 */
[----:B------:R-:W-:Y:S02]  /*3fa0*/  IADD3 R91, P0, R2, 0x40, RZ ;  /* 0x00000040025b7810 */ /* 0x000fe40007f1e0ff */
[----:B------:R-:W-:Y:S01]  /*3fb0*/  FMUL R13, R12, R9 ;  /* 0x000000090c0d7220 */ /* 0x000fe20000400000 */
[----:B------:R-:W-:-:S03]  /*3fc0*/  @P3 IMAD.MOV.U32 R12, RZ, RZ, R22 ;  /* 0x000000ffff0c3224 */ /* 0x000fc600078e0016 */
[----:B------:R-:W-:-:S05]  /*3fd0*/  FFMA R13, R150, R8, R13 ;  /* 0x00000008960d7223 */ /* 0x000fca000000000d */
[----:B------:R-:W-:-:S04]  /*3fe0*/  F2FP.F16.F32.PACK_AB R13, RZ, R13 ;  /* 0x0000000dff0d723e */ /* 0x000fc800000000ff */
[----:B------:R-:W-:Y:S01]  /*3ff0*/  PRMT R20, R13, 0x7610, R20 ;  /* 0x000076100d147816 */ /* 0x000fe20000000014 */
[----:B------:R-:W-:-:S05]  /*4000*/  @P3 IMAD.MOV.U32 R13, RZ, RZ, R23 ;  /* 0x000000ffff0d3224 */ /* 0x000fca00078e0017 */
[----:B------:R0:W-:Y:S01]  /*4010*/  @P3 STG.E.U16 desc[UR12][R12.64+0xf0], R20 ;  /* 0x0000f0140c003986 */ /* 0x0001e2000c10150c */
[----:B------:R-:W-:Y:S05]  /*4020*/  @!P1 BRA `(.L_x_146) ;  /* 0x0000000000049947 */ /* 0x000fea0003800000 */
[----:B------:R3:W5:Y:S02]  /*4030*/  LDG.E.LTC128B.U16 R88, desc[UR12][R18.64+0xf2] ;  /* 0x0000f20c12587981 */ /* 0x000764000c1e1520 */
.L_x_146:
[----:B------:R-:W-:Y:S05]  /*4040*/  BSYNC B0 ;  /* 0x0000000000007941 */ /* 0x000fea0003800000 */
.L_x_145:
[----:B-----5:R-:W-:Y:S02]  /*4050*/  HADD2.F32 R2, -RZ, R88.H0_H0 ;  /* 0x20000058ff027230 */ /* 0x020fe40000004100 */
[----:B------:R-:W-:Y:S01]  /*4060*/  IMAD.X R3, RZ, RZ, R3, P0 ;  /* 0x000000ffff037224 */ /* 0x000fe200000e0603 */
[----:B------:R-:W-:Y:S01]  /*4070*/  ISETP.GT.AND P0, PT, R10, 0x40, PT ;  /* 0x000000400a00780c */ /* 0x000fe20003f04270 */
[----:B0-----:R-:W-:-:S04]  /*4080*/  IMAD.WIDE.U32 R12, R91, UR6, R4 ;  /* 0x000000065b0c7c25 */ /* 0x001fc8000f8e0004 */
[----:B------:R-:W-:Y:S01]  /*4090*/  FMUL R2, R2, R9 ;  /* 0x0000000902027220 */ /* 0x000fe20000400000 */
[----:B------:R-:W-:Y:S01]  /*40a0*/  ISETP.GT.AND P3, PT, R0, RZ, P0 ;  /* 0x000000ff0000720c */ /* 0x000fe20000764270 */
[----:B-123--:R-:W-:Y:S02]  /*40b0*/  IMAD R18, R3, UR6, RZ ;  /* 0x0000000603127c24 */ /* 0x00efe4000f8e02ff */
[----:B------:R-:W-:Y:S02]  /*40c0*/  FFMA R2, R151, R8, R2 ;  /* 0x0000000897027223 */ /* 0x000fe40000000002 */
[----:B------:R-:W-:-:S03]  /*40d0*/  IMAD R93, R91, UR7, R18 ;  /* 0x000000075b5d7c24 */ /* 0x000fc6000f8e0212 */
[----:B------:R-:W-:Y:S01]  /*40e0*/  F2FP.F16.F32.PACK_AB R18, RZ, R2 ;  /* 0x00000002ff12723e */ /* 0x000fe200000000ff */
[----:B------:R-:W-:Y:S01]  /*40f0*/  IMAD.IADD R3, R13, 0x1, R93 ;  /* 0x000000010d037824 */ /* 0x000fe200078e025d */
[----:B------:R-:W-:-:S03]  /*4100*/  LEA R2, P2, R12, UR8, 0x1 ;  /* 0x000000080c027c11 */ /* 0x000fc6000f8408ff */
[----:B------:R0:W-:Y:S01]  /*4110*/  @P1 STG.E.U16 desc[UR12][R22.64+0xf2], R18 ;  /* 0x0000f21216001986 */ /* 0x0001e2000c10150c */
        /* <DEDUP_REMOVED lines=15> */
.L_x_148:
[----:B------:R-:W-:Y:S05]  /*4210*/  BSYNC B0 ;  /* 0x0000000000007941 */ /* 0x000fea0003800000 */
.L_x_147:
[----:B-----5:R-:W-:Y:S01]  /*4220*/  HADD2.F32 R16, -RZ, R88.H0_H0 ;  /* 0x20000058ff107230 */ /* 0x020fe20000004100 */
[----:B------:R-:W-:Y:S01]  /*4230*/  ISETP.GT.AND P1, PT, R10, 0x48, PT ;  /* 0x000000480a00780c */ /* 0x000fe20003f24270 */
[----:B------:R-:W-:Y:S01]  /*4240*/  IMAD.WIDE.U32 R14, R91, UR6, R14 ;  /* 0x000000065b0e7c25 */ /* 0x000fe2000f8e000e */
[----:B------:R-:W-:Y:S03]  /*4250*/  BSSY B0, `(.L_x_149) ;  /* 0x000000e000007945 */ /* 0x000fe60003800000 */
[----:B------:R-:W-:Y:S01]  /*4260*/  FMUL R16, R16, R9 ;  /* 0x0000000910107220 */ /* 0x000fe20000400000 */
[----:B------:R-:W-:Y:S01]  /*4270*/  @P2 IMAD.MOV.U32 R10, RZ, RZ, R12 ;  /* 0x000000ffff0a2224 */ /* 0x000fe200078e000c */
[----:B0-----:R-:W-:Y:S02]  /*4280*/  IADD3 R11, P3, R4, R14, RZ ;  /* 0x0000000e040b7210 */ /* 0x001fe40007f7e0ff */
[----:B------:R-:W-:-:S02]  /*4290*/  FFMA R16, R25, R8, R16 ;  /* 0x0000000819107223 */ /* 0x000fc40000000010 */
[----:B------:R-:W-:Y:S02]  /*42a0*/  IADD3.X R14, R5, R93, R15, P3, !PT ;  /* 0x0000005d050e7210 */ /* 0x000fe40001ffe40f */
[C---:B------:R-:W-:Y:S02]  /*42b0*/  LEA R4, P4, R11.reuse, UR8, 0x1 ;  /* 0x000000080b047c11 */ /* 0x040fe4000f8808ff */
[----:B------:R-:W-:Y:S02]  /*42c0*/  F2FP.F16.F32.PACK_AB R16, RZ, R16 ;  /* 0x00000010ff10723e */ /* 0x000fe400000000ff */
[----:B------:R-:W-:Y:S01]  /*42d0*/  LEA.HI.X R5, R11, UR9, R14, 0x1, P4 ;  /* 0x000000090b057c11 */ /* 0x000fe2000a0f0c0e */
[----:B------:R-:W-:Y:S01]  /*42e0*/  @P2 IMAD.MOV.U32 R11, RZ, RZ, R13 ;  /* 0x000000ffff0b2224 */ /* 0x000fe200078e000d */
[----:B------:R-:W-:-:S04]  /*42f0*/  ISETP.GT.AND P3, PT, R0, RZ, P1 ;  /* 0x000000ff0000720c */ /* 0x000fc80000f64270 */
[----:B------:R0:W-:Y:S09]  /*4300*/  @P2 STG.E.U16 desc[UR12][R10.64+0x2], R16 ;  /* 0x000002100a002986 */ /* 0x0001f2000c10150c */
[----:B------:R-:W-:Y:S05]  /*4310*/  @!P3 BRA `(.L_x_150) ;  /* 0x000000000004b947 */ /* 0x000fea0003800000 */
[----:B------:R2:W5:Y:S02]  /*4320*/  LDG.E.LTC128B.U16 R88, desc[UR12][R4.64] ;  /* 0x0000000c04587981 */ /* 0x000564000c1e1520 */
.L_x_150:
[----:B------:R-:W-:Y:S05]  /*4330*/  BSYNC B0 ;  /* 0x0000000000007941 */ /* 0x000fea0003800000 */
.L_x_149:
[----:B0----5:R-:W-:Y:S01]  /*4340*/  HADD2.F32 R10, -RZ, R88.H0_H0 ;  /* 0x20000058ff0a7230 */ /* 0x021fe20000004100 */
[----:B------:R-:W-:Y:S01]  /*4350*/  IADD3 R14, P4, R12, R17, RZ ;  /* 0x000000110c0e7210 */ /* 0x000fe20007f9e0ff */
[----:B------:R-:W-:Y:S01]  /*4360*/  BSSY B0, `(.L_x_151) ;  /* 0x0000009000007945 */ /* 0x000fe20003800000 */
[----:B------:R-:W-:Y:S02]  /*4370*/  ISETP.GT.AND P2, PT, R0, 0x1, P1 ;  /* 0x000000010000780c */ /* 0x000fe40000f44270 */
[----:B------:R-:W-:Y:S01]  /*4380*/  FMUL R11, R10, R9 ;  /* 0x000000090a0b7220 */ /* 0x000fe20000400000 */
[----:B------:R-:W-:-:S03]  /*4390*/  IMAD.X R15, R13, 0x1, R21, P4 ;  /* 0x000000010d0f7824 */ /* 0x000fc600020e0615 */
[----:B------:R-:W-:-:S05]  /*43a0*/  FFMA R11, R26, R8, R11 ;  /* 0x000000081a0b7223 */ /* 0x000fca000000000b */
[----:B------:R-:W-:-:S05]  /*43b0*/  F2FP.F16.F32.PACK_AB R11, RZ, R11 ;  /* 0x0000000bff0b723e */ /* 0x000fca00000000ff */
[----:B------:R0:W-:Y:S01]  /*43c0*/  @P3 STG.E.U16 desc[UR12][R14.64], R11 ;  /* 0x0000000b0e003986 */ /* 0x0001e2000c10150c */
[----:B------:R-:W-:Y:S05]  /*43d0*/  @!P2 BRA `(.L_x_152) ;  /* 0x000000000004a947 */ /* 0x000fea0003800000 */
[----:B------:R3:W5:Y:S02]  /*43e0*/  LDG.E.LTC128B.U16 R88, desc[UR12][R4.64+0x2] ;  /* 0x0000020c04587981 */ /* 0x000764000c1e1520 */
.L_x_152:
[----:B------:R-:W-:Y:S05]  /*43f0*/  BSYNC B0 ;  /* 0x0000000000007941 */ /* 0x000fea0003800000 */
.L_x_151:
[----:B-----5:R-:W-:Y:S01]  /*4400*/  HADD2.F32 R10, -RZ, R88.H0_H0 ;  /* 0x20000058ff0a7230 */ /* 0x020fe20000004100 */
[----:B------:R-:W-:Y:S01]  /*4410*/  ISETP.GT.AND P3, PT, R0, 0x8, P0 ;  /* 0x000000080000780c */ /* 0x000fe20000764270 */
[----:B0-----:R-:W-:Y:S01]  /*4420*/  @P2 IMAD.MOV.U32 R11, RZ, RZ, R15 ;  /* 0x000000ffff0b2224 */ /* 0x001fe200078e000f */
[----:B------:R-:W-:Y:S02]  /*4430*/  BSSY B0, `(.L_x_153) ;  /* 0x0000009000007945 */ /* 0x000fe40003800000 */
[----:B------:R-:W-:-:S04]  /*4440*/  FMUL R10, R10, R9 ;  /* 0x000000090a0a7220 */ /* 0x000fc80000400000 */
[----:B------:R-:W-:-:S05]  /*4450*/  FFMA R10, R27, R8, R10 ;  /* 0x000000081b0a7223 */ /* 0x000fca000000000a */
[----:B------:R-:W-:-:S04]  /*4460*/  F2FP.F16.F32.PACK_AB R10, RZ, R10 ;  /* 0x0000000aff0a723e */ /* 0x000fc800000000ff */
[----:B------:R-:W-:Y:S01]  /*4470*/  PRMT R16, R10, 0x7610, R16 ;  /* 0x000076100a107816 */ /* 0x000fe20000000010 */
[----:B------:R-:W-:-:S05]  /*4480*/  @P2 IMAD.MOV.U32 R10, RZ, RZ, R14 ;  /* 0x000000ffff0a2224 */ /* 0x000fca00078e000e */
[----:B------:R0:W-:Y:S01]  /*4490*/  @P2 STG.E.U16 desc[UR12][R10.64+0x2], R16 ;  /* 0x000002100a002986 */ /* 0x0001e2000c10150c */
[----:B------:R-:W-:Y:S05]  /*44a0*/  @!P3 BRA `(.L_x_154) ;  /* 0x000000000004b947 */ /* 0x000fea0003800000 */
[----:B------:R4:W5:Y:S02]  /*44b0*/  LDG.E.LTC128B.U16 R88, desc[UR12][R2.64+0x10] ;  /* 0x0000100c02587981 */ /* 0x000964000c1e1520 */
.L_x_154:
[----:B------:R-:W-:Y:S05]  /*44c0*/  BSYNC B0 ;  /* 0x0000000000007941 */ /* 0x000fea0003800000 */
.L_x_153:
[----:B0----5:R-:W-:Y:S01]  /*44d0*/  HADD2.F32 R10, -RZ, R88.H0_H0 ;  /* 0x20000058ff0a7230 */ /* 0x021fe20000004100 */
[----:B------:R-:W-:Y:S01]  /*44e0*/  ISETP.GT.AND P2, PT, R0, 0x9, P0 ;  /* 0x000000090000780c */ /* 0x000fe20000744270 */
[----:B------:R-:W-:Y:S03]  /*44f0*/  BSSY B0, `(.L_x_155) ;  /* 0x000000a000007945 */ /* 0x000fe60003800000 */
[----:B------:R-:W-:Y:S01]  /*4500*/  FMUL R11, R10, R9 ;  /* 0x000000090a0b7220 */ /* 0x000fe20000400000 */
[----:B------:R-:W-:-:S03]  /*4510*/  IMAD.MOV.U32 R10, RZ, RZ, R12 ;  /* 0x000000ffff0a7224 */ /* 0x000fc600078e000c */
[----:B------:R-:W-:-:S05]  /*4520*/  FFMA R11, R28, R8, R11 ;  /* 0x000000081c0b7223 */ /* 0x000fca000000000b */
[----:B------:R-:W-:-:S04]  /*4530*/  F2FP.F16.F32.PACK_AB R11, RZ, R11 ;  /* 0x0000000bff0b723e */ /* 0x000fc800000000ff */
[----:B------:R-:W-:Y:S01]  /*4540*/  PRMT R16, R11, 0x7610, R16 ;  /* 0x000076100b107816 */ /* 0x000fe20000000010 */
[----:B------:R-:W-:-:S05]  /*4550*/  IMAD.MOV.U32 R11, RZ, RZ, R13 ;  /* 0x000000ffff0b7224 */ /* 0x000fca00078e000d */
[----:B------:R0:W-:Y:S01]  /*4560*/  @P3 STG.E.U16 desc[UR12][R10.64+0x10], R16 ;  /* 0x000010100a003986 */ /* 0x0001e2000c10150c */
[----:B------:R-:W-:Y:S05]  /*4570*/  @!P2 BRA `(.L_x_156) ;  /* 0x000000000004a947 */ /* 0x000fea0003800000 */
[----:B------:R0:W5:Y:S02]  /*4580*/  LDG.E.LTC128B.U16 R88, desc[UR12][R2.64+0x12] ;  /* 0x0000120c02587981 */ /* 0x000164000c1e1520 */
.L_x_156:
[----:B------:R-:W-:Y:S05]  /*4590*/  BSYNC B0 ;  /* 0x0000000000007941 */ /* 0x000fea0003800000 */
.L_x_155:
        /* <DEDUP_REMOVED lines=9> */
.L_x_158:
[----:B------:R-:W-:Y:S05]  /*4630*/  BSYNC B0 ;  /* 0x0000000000007941 */ /* 0x000fea0003800000 */
.L_x_157:
        /* <DEDUP_REMOVED lines=9> */
.L_x_160:
[----:B------:R-:W-:Y:S05]  /*46d0*/  BSYNC B0 ;  /* 0x0000000000007941 */ /* 0x000fea0003800000 */
.L_x_159:
[----:B-----5:R-:W-:Y:S01]  /*46e0*/  HADD2.F32 R12, -RZ, R88.H0_H0 ;  /* 0x20000058ff0c7230 */ /* 0x020fe20000004100 */
[----:B------:R-:W-:Y:S01]  /*46f0*/  IADD3 R6, P4, P5, R17, R6, R19 ;  /* 0x0000000611067210 */ /* 0x000fe20007d9e013 */
[----:B------:R-:W-:Y:S01]  /*4700*/  BSSY B0, `(.L_x_161) ;  /* 0x0000009000007945 */ /* 0x000fe20003800000 */
[----:B------:R-:W-:Y:S02]  /*4710*/  ISETP.GT.AND P3, PT, R0, 0x10, P0 ;  /* 0x000000100000780c */ /* 0x000fe40000764270 */
[----:B------:R-:W-:Y:S01]  /*4720*/  FMUL R12, R12, R9 ;  /* 0x000000090c0c7220 */ /* 0x000fe20000400000 */
[----:B------:R-:W-:-:S03]  /*4730*/  IADD3.X R7, R21, R7, R89, P4, P5 ;  /* 0x0000000715077210 */ /* 0x000fc600027ea459 */
[----:B------:R-:W-:-:S05]  /*4740*/  FFMA R12, R31, R8, R12 ;  /* 0x000000081f0c7223 */ /* 0x000fca000000000c */
[----:B------:R-:W-:-:S05]  /*4750*/  F2FP.F16.F32.PACK_AB R12, RZ, R12 ;  /* 0x0000000cff0c723e */ /* 0x000fca00000000ff */
[----:B------:R0:W-:Y:S01]  /*4760*/  @P2 STG.E.U16 desc[UR12][R6.64+0x12], R12 ;  /* 0x0000120c06002986 */ /* 0x0001e2000c10150c */
[----:B------:R-:W-:Y:S05]  /*4770*/  @!P3 BRA `(.L_x_162) ;  /* 0x000000000004b947 */ /* 0x000fea0003800000 */
[----:B------:R0:W5:Y:S02]  /*4780*/  LDG.E.LTC128B.U16 R88, desc[UR12][R2.64+0x20] ;  /* 0x0000200c02587981 */ /* 0x000164000c1e1520 */
.L_x_162:
[----:B------:R-:W-:Y:S05]  /*4790*/  BSYNC B0 ;  /* 0x0000000000007941 */ /* 0x000fea0003800000 */
.L_x_161:
        /* <DEDUP_REMOVED lines=9> */
.L_x_164:
[----:B------:R-:W-:Y:S05]  /*4830*/  BSYNC B0 ;  /* 0x0000000000007941 */ /* 0x000fea0003800000 */
.L_x_163:
        /* <DEDUP_REMOVED lines=9> */
.L_x_166:
[----:B------:R-:W-:Y:S05]  /*48d0*/  BSYNC B0 ;  /* 0x0000000000007941 */ /* 0x000fea0003800000 */
.L_x_165:
        /* <DEDUP_REMOVED lines=9> */
.L_x_168:
[----:B------:R-:W-:Y:S05]  /*4970*/  BSYNC B0 ;  /* 0x0000000000007941 */ /* 0x000fea0003800000 */
.L_x_167:
        /* <DEDUP_REMOVED lines=9> */
.L_x_170:
[----:B------:R-:W-:Y:S05]  /*4a10*/  BSYNC B0 ;  /* 0x0000000000007941 */ /* 0x000fea0003800000 */
.L_x_169:
        /* <DEDUP_REMOVED lines=9> */
.L_x_172:
[----:B------:R-:W-:Y:S05]  /*4ab0*/  BSYNC B0 ;  /* 0x0000000000007941 */ /* 0x000fea0003800000 */
.L_x_171:
        /* <DEDUP_REMOVED lines=9> */
.L_x_174:
[----:B------:R-:W-:Y:S05]  /*4b50*/  BSYNC B0 ;  /* 0x0000000000007941 */ /* 0x000fea0003800000 */
.L_x_173:
        /* <DEDUP_REMOVED lines=9> */
.L_x_176:
[----:B------:R-:W-:Y:S05]  /*4bf0*/  BSYNC B0 ;  /* 0x0000000000007941 */ /* 0x000fea0003800000 */
.L_x_175:
        /* <DEDUP_REMOVED lines=9> */
.L_x_178:
[----:B------:R-:W-:Y:S05]  /*4c90*/  BSYNC B0 ;  /* 0x0000000000007941 */ /* 0x000fea0003800000 */
.L_x_177:
        /* <DEDUP_REMOVED lines=9> */
.L_x_180:
[----:B------:R-:W-:Y:S05]  /*4d30*/  BSYNC B0 ;  /* 0x0000000000007941 */ /* 0x000fea0003800000 */
.L_x_179:
        /* <DEDUP_REMOVED lines=9> */
.L_x_182:
[----:B------:R-:W-:Y:S05]  /*4dd0*/  BSYNC B0 ;  /* 0x0000000000007941 */ /* 0x000fea0003800000 */
.L_x_181:
        /* <DEDUP_REMOVED lines=9> */
.L_x_184:
[----:B------:R-:W-:Y:S05]  /*4e70*/  BSYNC B0 ;  /* 0x0000000000007941 */ /* 0x000fea0003800000 */
.L_x_183:
        /* <DEDUP_REMOVED lines=9> */
.L_x_186:
[----:B------:R-:W-:Y:S05]  /*4f10*/  BSYNC B0 ;  /* 0x0000000000007941 */ /* 0x000fea0003800000 */
.L_x_185:
        /* <DEDUP_REMOVED lines=9> */
.L_x_188:
[----:B------:R-:W-:Y:S05]  /*4fb0*/  BSYNC B0 ;  /* 0x0000000000007941 */ /* 0x000fea0003800000 */
.L_x_187:
        /* <DEDUP_REMOVED lines=9> */
.L_x_190:
[----:B------:R-:W-:Y:S05]  /*5050*/  BSYNC B0 ;  /* 0x0000000000007941 */ /* 0x000fea0003800000 */
.L_x_189:
        /* <DEDUP_REMOVED lines=9> */
.L_x_192:
[----:B------:R-:W-:Y:S05]  /*50f0*/  BSYNC B0 ;  /* 0x0000000000007941 */ /* 0x000fea0003800000 */
.L_x_191:
        /* <DEDUP_REMOVED lines=9> */
.L_x_194:
[----:B------:R-:W-:Y:S05]  /*5190*/  BSYNC B0 ;  /* 0x0000000000007941 */ /* 0x000fea0003800000 */
.L_x_193:
        /* <DEDUP_REMOVED lines=9> */
.L_x_196:
[----:B------:R-:W-:Y:S05]  /*5230*/  BSYNC B0 ;  /* 0x0000000000007941 */ /* 0x000fea0003800000 */
.L_x_195:
        /* <DEDUP_REMOVED lines=9> */
.L_x_198:
[----:B------:R-:W-:Y:S05]  /*52d0*/  BSYNC B0 ;  /* 0x0000000000007941 */ /* 0x000fea0003800000 */
.L_x_197:
        /* <DEDUP_REMOVED lines=9> */
.L_x_200:
[----:B------:R-:W-:Y:S05]  /*5370*/  BSYNC B0 ;  /* 0x0000000000007941 */ /* 0x000fea0003800000 */
.L_x_199:
        /* <DEDUP_REMOVED lines=9> */
.L_x_202:
[----:B------:R-:W-:Y:S05]  /*5410*/  BSYNC B0 ;  /* 0x0000000000007941 */ /* 0x000fea0003800000 */
.L_x_201:
        /* <DEDUP_REMOVED lines=9> */
.L_x_204:
[----:B------:R-:W-:Y:S05]  /*54b0*/  BSYNC B0 ;  /* 0x0000000000007941 */ /* 0x000fea0003800000 */
.L_x_203:
        /* <DEDUP_REMOVED lines=9> */
.L_x_206:
[----:B------:R-:W-:Y:S05]  /*5550*/  BSYNC B0 ;  /* 0x0000000000007941 */ /* 0x000fea0003800000 */
.L_x_205:
        /* <DEDUP_REMOVED lines=9> */
.L_x_208:
[----:B------:R-:W-:Y:S05]  /*55f0*/  BSYNC B0 ;  /* 0x0000000000007941 */ /* 0x000fea0003800000 */
.L_x_207:
        /* <DEDUP_REMOVED lines=9> */
.L_x_210:
[----:B------:R-:W-:Y:S05]  /*5690*/  BSYNC B0 ;  /* 0x0000000000007941 */ /* 0x000fea0003800000 */
.L_x_209:
        /* <DEDUP_REMOVED lines=9> */
.L_x_212:
[----:B------:R-:W-:Y:S05]  /*5730*/  BSYNC B0 ;  /* 0x0000000000007941 */ /* 0x000fea0003800000 */
.L_x_211:
        /* <DEDUP_REMOVED lines=9> */
.L_x_214:
[----:B------:R-:W-:Y:S05]  /*57d0*/  BSYNC B0 ;  /* 0x0000000000007941 */ /* 0x000fea0003800000 */
.L_x_213:
        /* <DEDUP_REMOVED lines=9> */
.L_x_216:
[----:B------:R-:W-:Y:S05]  /*5870*/  BSYNC B0 ;  /* 0x0000000000007941 */ /* 0x000fea0003800000 */
.L_x_215:
        /* <DEDUP_REMOVED lines=9> */
.L_x_218:
[----:B------:R-:W-:Y:S05]  /*5910*/  BSYNC B0 ;  /* 0x0000000000007941 */ /* 0x000fea0003800000 */
.L_x_217:
        /* <DEDUP_REMOVED lines=9> */
.L_x_220:
[----:B------:R-:W-:Y:S05]  /*59b0*/  BSYNC B0 ;  /* 0x0000000000007941 */ /* 0x000fea0003800000 */
.L_x_219:
        /* <DEDUP_REMOVED lines=9> */
.L_x_222:
[----:B------:R-:W-:Y:S05]  /*5a50*/  BSYNC B0 ;  /* 0x0000000000007941 */ /* 0x000fea0003800000 */
.L_x_221:
        /* <DEDUP_REMOVED lines=9> */
.L_x_224:
[----:B------:R-:W-:Y:S05]  /*5af0*/  BSYNC B0 ;  /* 0x0000000000007941 */ /* 0x000fea0003800000 */
.L_x_223:
        /* <DEDUP_REMOVED lines=9> */
.L_x_226:
[----:B------:R-:W-:Y:S05]  /*5b90*/  BSYNC B0 ;  /* 0x0000000000007941 */ /* 0x000fea0003800000 */
.L_x_225:
        /* <DEDUP_REMOVED lines=9> */
.L_x_228:
[----:B------:R-:W-:Y:S05]  /*5c30*/  BSYNC B0 ;  /* 0x0000000000007941 */ /* 0x000fea0003800000 */
.L_x_227:
        /* <DEDUP_REMOVED lines=9> */
.L_x_230:
[----:B------:R-:W-:Y:S05]  /*5cd0*/  BSYNC B0 ;  /* 0x0000000000007941 */ /* 0x000fea0003800000 */
.L_x_229:
        /* <DEDUP_REMOVED lines=9> */
.L_x_232:
[----:B------:R-:W-:Y:S05]  /*5d70*/  BSYNC B0 ;  /* 0x0000000000007941 */ /* 0x000fea0003800000 */
.L_x_231:
        /* <DEDUP_REMOVED lines=9> */
.L_x_234:
[----:B------:R-:W-:Y:S05]  /*5e10*/  BSYNC B0 ;  /* 0x0000000000007941 */ /* 0x000fea0003800000 */
.L_x_233:
        /* <DEDUP_REMOVED lines=9> */
.L_x_236:
[----:B------:R-:W-:Y:S05]  /*5eb0*/  BSYNC B0 ;  /* 0x0000000000007941 */ /* 0x000fea0003800000 */
.L_x_235:
        /* <DEDUP_REMOVED lines=9> */
.L_x_238:
[----:B------:R-:W-:Y:S05]  /*5f50*/  BSYNC B0 ;  /* 0x0000000000007941 */ /* 0x000fea0003800000 */
.L_x_237:
        /* <DEDUP_REMOVED lines=9> */
.L_x_240:
[----:B------:R-:W-:Y:S05]  /*5ff0*/  BSYNC B0 ;  /* 0x0000000000007941 */ /* 0x000fea0003800000 */
.L_x_239:
        /* <DEDUP_REMOVED lines=9> */
.L_x_242:
[----:B------:R-:W-:Y:S05]  /*6090*/  BSYNC B0 ;  /* 0x0000000000007941 */ /* 0x000fea0003800000 */
.L_x_241:
        /* <DEDUP_REMOVED lines=9> */
.L_x_244:
[----:B------:R-:W-:Y:S05]  /*6130*/  BSYNC B0 ;  /* 0x0000000000007941 */ /* 0x000fea0003800000 */
.L_x_243:
        /* <DEDUP_REMOVED lines=9> */
.L_x_246:
[----:B------:R-:W-:Y:S05]  /*61d0*/  BSYNC B0 ;  /* 0x0000000000007941 */ /* 0x000fea0003800000 */
.L_x_245:
        /* <DEDUP_REMOVED lines=9> */
.L_x_248:
[----:B------:R-:W-:Y:S05]  /*6270*/  BSYNC B0 ;  /* 0x0000000000007941 */ /* 0x000fea0003800000 */
.L_x_247:
        /* <DEDUP_REMOVED lines=9> */
.L_x_250:
[----:B------:R-:W-:Y:S05]  /*6310*/  BSYNC B0 ;  /* 0x0000000000007941 */ /* 0x000fea0003800000 */
.L_x_249:
        /* <DEDUP_REMOVED lines=9> */
.L_x_252:
[----:B------:R-:W-:Y:S05]  /*63b0*/  BSYNC B0 ;  /* 0x0000000000007941 */ /* 0x000fea0003800000 */
.L_x_251:
        /* <DEDUP_REMOVED lines=9> */
.L_x_254:
[----:B------:R-:W-:Y:S05]  /*6450*/  BSYNC B0 ;  /* 0x0000000000007941 */ /* 0x000fea0003800000 */
.L_x_253:
        /* <DEDUP_REMOVED lines=9> */
.L_x_256:
[----:B------:R-:W-:Y:S05]  /*64f0*/  BSYNC B0 ;  /* 0x0000000000007941 */ /* 0x000fea0003800000 */
.L_x_255:
        /* <DEDUP_REMOVED lines=9> */
.L_x_258:
[----:B------:R-:W-:Y:S05]  /*6590*/  BSYNC B0 ;  /* 0x0000000000007941 */ /* 0x000fea0003800000 */
.L_x_257:
        /* <DEDUP_REMOVED lines=9> */
.L_x_260:
[----:B------:R-:W-:Y:S05]  /*6630*/  BSYNC B0 ;  /* 0x0000000000007941 */ /* 0x000fea0003800000 */
.L_x_259:
        /* <DEDUP_REMOVED lines=9> */
.L_x_262:
[----:B------:R-:W-:Y:S05]  /*66d0*/  BSYNC B0 ;  /* 0x0000000000007941 */ /* 0x000fea0003800000 */
.L_x_261:
        /* <DEDUP_REMOVED lines=9> */
.L_x_264:
[----:B------:R-:W-:Y:S05]  /*6770*/  BSYNC B0 ;  /* 0x0000000000007941 */ /* 0x000fea0003800000 */
.L_x_263:
        /* <DEDUP_REMOVED lines=9> */
.L_x_266:
[----:B------:R-:W-:Y:S05]  /*6810*/  BSYNC B0 ;  /* 0x0000000000007941 */ /* 0x000fea0003800000 */
.L_x_265:
        /* <DEDUP_REMOVED lines=9> */
.L_x_268:
[----:B------:R-:W-:Y:S05]  /*68b0*/  BSYNC B0 ;  /* 0x0000000000007941 */ /* 0x000fea0003800000 */
.L_x_267:
[----:B01--45:R-:W-:Y:S01]  /*68c0*/  HADD2.F32 R2, -RZ, R88.H0_H0 ;  /* 0x20000058ff027230 */ /* 0x033fe20000004100 */
        /* <DEDUP_REMOVED lines=8> */
.L_x_270:
[----:B------:R-:W-:Y:S05]  /*6950*/  BSYNC B0 ;  /* 0x0000000000007941 */ /* 0x000fea0003800000 */
.L_x_269:
[----:B0----5:R-:W-:Y:S01]  /*6960*/  HADD2.F32 R2, -RZ, R88.H0_H0 ;  /* 0x20000058ff027230 */ /* 0x021fe20000004100 */
[----:B------:R-:W-:Y:S01]  /*6970*/  ISETP.GT.AND P1, PT, R0, 0x79, P1 ;  /* 0x000000790000780c */ /* 0x000fe20000f24270 */
[----:B------:R-:W-:Y:S03]  /*6980*/  BSSY B0, `(.L_x_271) ;  /* 0x000000a000007945 */ /* 0x000fe60003800000 */
        /* <DEDUP_REMOVED lines=9> */
.L_x_272:
[----:B------:R-:W-:Y:S05]  /*6a20*/  BSYNC B0 ;  /* 0x0000000000007941 */ /* 0x000fea0003800000 */
.L_x_271:
[----:B-----5:R-:W-:-:S05]  /*6a30*/  HADD2.F32 R88, -RZ, R88.H0_H0 ;  /* 0x20000058ff587230 */ /* 0x020fca0000004100 */
[----:B------:R-:W-:-:S04]  /*6a40*/  FMUL R88, R88, R9 ;  /* 0x0000000958587220 */ /* 0x000fc80000400000 */
[----:B------:R-:W-:Y:S01]  /*6a50*/  FFMA R88, R87, R8, R88 ;  /* 0x0000000857587223 */ /* 0x000fe20000000058 */
[----:B------:R-:W-:Y:S06]  /*6a60*/  @!P1 EXIT ;  /* 0x000000000000994d */ /* 0x000fec0003800000 */
[----:B------:R-:W-:-:S05]  /*6a70*/  F2FP.F16.F32.PACK_AB R88, RZ, R88 ;  /* 0x00000058ff58723e */ /* 0x000fca00000000ff */
[----:B------:R-:W-:Y:S01]  /*6a80*/  STG.E.U16 desc[UR12][R6.64+0xf2], R88 ;  /* 0x0000f25806007986 */ /* 0x000fe2000c10150c */
[----:B------:R-:W-:Y:S05]  /*6a90*/  EXIT ;  /* 0x000000000000794d */ /* 0x000fea0003800000 */
.L_x_22:
[----:B------:R-:W-:Y:S01]  /*6aa0*/  ULDC.64 UR4, c[0x0][0x5c8] ;  /* 0x0001720000047ab9 */ /* 0x000fe20000000a00 */
[-C--:B-1----:R-:W-:Y:S01]  /*6ab0*/  FMUL R88, R88, R8.reuse ;  /* 0x0000000858587220 */ /* 0x082fe20000400000 */
[----:B------:R-:W-:Y:S01]  /*6ac0*/  LEA R2, P1, R14, UR4, 0x1 ;  /* 0x000000040e027c11 */ /* 0x000fe2000f8208ff */
[----:B------:R-:W-:Y:S01]  /*6ad0*/  IMAD.SHL.U32 R9, R21, 0x2, RZ ;  /* 0x0000000215097824 */ /* 0x000fe200078e00ff */
[----:B------:R-:W-:Y:S01]  /*6ae0*/  ISETP.GT.AND P3, PT, R10, 0x8, PT ;  /* 0x000000080a00780c */ /* 0x000fe20003f64270 */
[-C--:B------:R-:W-:Y:S01]  /*6af0*/  FMUL R89, R89, R8.reuse ;  /* 0x0000000859597220 */ /* 0x080fe20000400000 */
[----:B------:R-:W-:Y:S01]  /*6b00*/  LEA.HI.X R3, R14, UR5, R19, 0x1, P1 ;  /* 0x000000050e037c11 */ /* 0x000fe200088f0c13 */
[----:B------:R-:W-:Y:S01]  /*6b10*/  FMUL R90, R90, R8 ;  /* 0x000000085a5a7220 */ /* 0x000fe20000400000 */
[----:B------:R-:W-:Y:S01]  /*6b20*/  F2FP.F16.F32.PACK_AB R88, RZ, R88 ;  /* 0x00000058ff58723e */ /* 0x000fe200000000ff */
[-C--:B------:R-:W-:Y:S01]  /*6b30*/  FMUL R91, R91, R8.reuse ;  /* 0x000000085b5b7220 */ /* 0x080fe20000400000 */
[----:B------:R-:W-:Y:S01]  /*6b40*/  ISETP.GT.AND P4, PT, R0, 0x1, P2 ;  /* 0x000000010000780c */ /* 0x000fe20001784270 */
[-C--:B------:R-:W-:Y:S01]  /*6b50*/  FMUL R92, R92, R8.reuse ;  /* 0x000000085c5c7220 */ /* 0x080fe20000400000 */
[----:B------:R-:W-:Y:S01]  /*6b60*/  ISETP.GT.AND P1, PT, R0, RZ, P3 ;  /* 0x000000ff0000720c */ /* 0x000fe20001f24270 */
[----:B------:R-:W-:Y:S01]  /*6b70*/  @P0 STG.E.U16 desc[UR12][R2.64], R88 ;  /* 0x0000005802000986 */ /* 0x000fe2000c10150c */
[----:B------:R-:W-:Y:S01]  /*6b80*/  SHF.L.U64.HI R7, R21, 0x1, R20 ;  /* 0x0000000115077819 */ /* 0x000fe20000010214 */
[----:B------:R-:W-:Y:S01]  /*6b90*/  FMUL R93, R93, R8 ;  /* 0x000000085d5d7220 */ /* 0x000fe20000400000 */
[----:B------:R-:W-:Y:S01]  /*6ba0*/  IADD3 R4, P0, R9, R2, RZ ;  /* 0x0000000209047210 */ /* 0x000fe20007f1e0ff */
[-C--:B------:R-:W-:Y:S01]  /*6bb0*/  FMUL R94, R94, R8.reuse ;  /* 0x000000085e5e7220 */ /* 0x080fe20000400000 */
[----:B------:R-:W-:Y:S01]  /*6bc0*/  F2FP.F16.F32.PACK_AB R89, RZ, R89 ;  /* 0x00000059ff59723e */ /* 0x000fe200000000ff */
[----:B------:R-:W-:Y:S01]  /*6bd0*/  FMUL R95, R95, R8 ;  /* 0x000000085f5f7220 */ /* 0x000fe20000400000 */
[----:B------:R-:W-:Y:S01]  /*6be0*/  F2FP.F16.F32.PACK_AB R90, RZ, R90 ;  /* 0x0000005aff5a723e */ /* 0x000fe200000000ff */
[----:B------:R-:W-:Y:S01]  /*6bf0*/  IMAD.X R5, R7, 0x1, R3, P0 ;  /* 0x0000000107057824 */ /* 0x000fe200000e0603 */
[C---:B------:R-:W-:Y:S01]  /*6c00*/  ISETP.GT.AND P5, PT, R0.reuse, 0x8, P2 ;  /* 0x000000080000780c */ /* 0x040fe200017a4270 */
[----:B------:R-:W-:Y:S01]  /*6c10*/  @P4 STG.E.U16 desc[UR12][R2.64+0x2], R89 ;  /* 0x0000025902004986 */ /* 0x000fe2000c10150c */
[----:B------:R-:W-:Y:S01]  /*6c20*/  ISETP.GT.AND P4, PT, R0, 0x1, P3 ;  /* 0x000000010000780c */ /* 0x000fe20001f84270 */
[-C--:B------:R-:W-:Y:S01]  /*6c30*/  FMUL R96, R96, R8.reuse ;  /* 0x0000000860607220 */ /* 0x080fe20000400000 */
[----:B------:R-:W-:Y:S01]  /*6c40*/  F2FP.F16.F32.PACK_AB R91, RZ, R91 ;  /* 0x0000005bff5b723e */ /* 0x000fe200000000ff */
[----:B------:R-:W-:Y:S01]  /*6c50*/  @P1 STG.E.U16 desc[UR12][R4.64], R90 ;  /* 0x0000005a04001986 */ /* 0x000fe2000c10150c */
[----:B------:R-:W-:Y:S01]  /*6c60*/  ISETP.GT.AND P1, PT, R0, 0x9, P2 ;  /* 0x000000090000780c */ /* 0x000fe20001724270 */
[----:B------:R-:W-:Y:S01]  /*6c70*/  FMUL R97, R97, R8 ;  /* 0x0000000861617220 */ /* 0x000fe20000400000 */
[----:B------:R-:W-:Y:S01]  /*6c80*/  F2FP.F16.F32.PACK_AB R92, RZ, R92 ;  /* 0x0000005cff5c723e */ /* 0x000fe200000000ff */
[-C--:B------:R-:W-:Y:S01]  /*6c90*/  FMUL R98, R98, R8.reuse ;  /* 0x0000000862627220 */ /* 0x080fe20000400000 */
[----:B------:R-:W-:Y:S01]  /*6ca0*/  F2FP.F16.F32.PACK_AB R93, RZ, R93 ;  /* 0x0000005dff5d723e */ /* 0x000fe200000000ff */
[-C--:B------:R-:W-:Y:S01]  /*6cb0*/  FMUL R99, R99, R8.reuse ;  /* 0x0000000863637220 */ /* 0x080fe20000400000 */
[----:B------:R-:W-:Y:S01]  /*6cc0*/  ISETP.GT.AND P0, PT, R0, 0x8, P3 ;  /* 0x000000080000780c */ /* 0x000fe20001f04270 */
[----:B------:R-:W-:Y:S01]  /*6cd0*/  FMUL R100, R100, R8 ;  /* 0x0000000864647220 */ /* 0x000fe20000400000 */
[----:B------:R-:W-:Y:S01]  /*6ce0*/  F2FP.F16.F32.PACK_AB R94, RZ, R94 ;  /* 0x0000005eff5e723e */ /* 0x000fe200000000ff */
[----:B------:R-:W-:Y:S01]  /*6cf0*/  @P4 STG.E.U16 desc[UR12][R4.64+0x2], R91 ;  /* 0x0000025b04004986 */ /* 0x000fe2000c10150c */
[----:B------:R-:W-:Y:S01]  /*6d00*/  F2FP.F16.F32.PACK_AB R95, RZ, R95 ;  /* 0x0000005fff5f723e */ /* 0x000fe200000000ff */
[-C--:B------:R-:W-:Y:S01]  /*6d10*/  FMUL R101, R101, R8.reuse ;  /* 0x0000000865657220 */ /* 0x080fe20000400000 */
[C---:B------:R-:W-:Y:S01]  /*6d20*/  ISETP.GT.AND P4, PT, R0.reuse, 0x10, P2 ;  /* 0x000000100000780c */ /* 0x040fe20001784270 */
[----:B------:R-:W-:Y:S01]  /*6d30*/  @P5 STG.E.U16 desc[UR12][R2.64+0x10], R92 ;  /* 0x0000105c02005986 */ /* 0x000fe2000c10150c */
[----:B------:R-:W-:Y:S01]  /*6d40*/  ISETP.GT.AND P5, PT, R0, 0x10, P3 ;  /* 0x000000100000780c */ /* 0x000fe20001fa4270 */
[----:B------:R-:W-:Y:S01]  /*6d50*/  FMUL R102, R102, R8 ;  /* 0x0000000866667220 */ /* 0x000fe20000400000 */
[----:B------:R-:W-:Y:S01]  /*6d60*/  F2FP.F16.F32.PACK_AB R96, RZ, R96 ;  /* 0x00000060ff60723e */ /* 0x000fe200000000ff */
[----:B------:R-:W-:Y:S01]  /*6d70*/  @P1 STG.E.U16 desc[UR12][R2.64+0x12], R93 ;  /* 0x0000125d02001986 */ /* 0x000fe2000c10150c */
[C---:B------:R-:W-:Y:S01]  /*6d80*/  ISETP.GT.AND P1, PT, R0.reuse, 0x9, P3 ;  /* 0x000000090000780c */ /* 0x040fe20001f24270 */
        /* <DEDUP_REMOVED lines=8> */
[----:B------:R-:W-:Y:S01]  /*6e10*/  FMUL R106, R106, R8 ;  /* 0x000000086a6a7220 */ /* 0x000fe20000400000 */
[----:B------:R-:W-:Y:S01]  /*6e20*/  F2FP.F16.F32.PACK_AB R100, RZ, R100 ;  /* 0x00000064ff64723e */ /* 0x000fe200000000ff */
[-C--:B------:R-:W-:Y:S01]  /*6e30*/  FMUL R107, R107, R8.reuse ;  /* 0x000000086b6b7220 */ /* 0x080fe20000400000 */
[----:B------:R-:W-:Y:S01]  /*6e40*/  F2FP.F16.F32.PACK_AB R101, RZ, R101 ;  /* 0x00000065ff65723e */ /* 0x000fe200000000ff */
        /* <DEDUP_REMOVED lines=21> */
[----:B------:R-:W-:Y:S01]  /*6fa0*/  ISETP.GT.AND P4, PT, R0, 0x21, P2 ;  /* 0x000000210000780c */ /* 0x000fe20001784270 */
[-C--:B------:R-:W-:Y:S01]  /*6fb0*/  FMUL R113, R113, R8.reuse ;  /* 0x0000000871717220 */ /* 0x080fe20000400000 */
[----:B------:R-:W-:Y:S01]  /*6fc0*/  F2FP.F16.F32.PACK_AB R107, RZ, R107 ;  /* 0x0000006bff6b723e */ /* 0x000fe200000000ff */
        /* <DEDUP_REMOVED lines=102> */
[-C--:B------:R-:W-:Y:S01]  /*7630*/  FMUL R144, R144, R8.reuse ;  /* 0x0000000890907220 */ /* 0x080fe20000400000 */
[----:B------:R-:W-:Y:S01]  /*7640*/  ISETP.GT.AND P6, PT, R0, 0x68, P3 ;  /* 0x000000680000780c */ /* 0x000fe20001fc4270 */
[----:B------:R-:W-:Y:S01]  /*7650*/  FMUL R145, R145, R8 ;  /* 0x0000000891917220 */ /* 0x000fe20000400000 */
[----:B------:R-:W-:Y:S01]  /*7660*/  F2FP.F16.F32.PACK_AB R138, RZ, R138 ;  /* 0x0000008aff8a723e */ /* 0x000fe200000000ff */
[-C--:B------:R-:W-:Y:S01]  /*7670*/  FMUL R146, R146, R8.reuse ;  /* 0x0000000892927220 */ /* 0x080fe20000400000 */
[----:B------:R-:W-:Y:S01]  /*7680*/  F2FP.F16.F32.PACK_AB R139, RZ, R139 ;  /* 0x0000008bff8b723e */ /* 0x000fe200000000ff */
[----:B------:R-:W-:Y:S01]  /*7690*/  @P1 STG.E.U16 desc[UR12][R4.64+0x80], R122 ;  /* 0x0000807a04001986 */ /* 0x000fe2000c10150c */
[C---:B------:R-:W-:Y:S01]  /*76a0*/  ISETP.GT.AND P1, PT, R0.reuse, 0x48, P3 ;  /* 0x000000480000780c */ /* 0x040fe20001f24270 */
[----:B------:R-:W-:Y:S01]  /*76b0*/  FMUL R147, R147, R8 ;  /* 0x0000000893937220 */ /* 0x000fe20000400000 */
[----:B------:R-:W-:Y:S01]  /*76c0*/  F2FP.F16.F32.PACK_AB R140, RZ, R140 ;  /* 0x0000008cff8c723e */ /* 0x000fe200000000ff */
[----:B------:R-:W-:Y:S01]  /*76d0*/  @P4 STG.E.U16 desc[UR12][R4.64+0x82], R123 ;  /* 0x0000827b04004986 */ /* 0x000fe2000c10150c */
[----:B------:R-:W-:Y:S01]  /*76e0*/  ISETP.GT.AND P4, PT, R0, 0x49, P3 ;  /* 0x000000490000780c */ /* 0x000fe20001f84270 */
[----:B------:R-:W-:Y:S01]  /*76f0*/  FMUL R148, R148, R8 ;  /* 0x0000000894947220 */ /* 0x000fe20000400000 */
[----:B------:R-:W-:Y:S01]  /*7700*/  F2FP.F16.F32.PACK_AB R141, RZ, R141 ;  /* 0x0000008dff8d723e */ /* 0x000fe200000000ff */
[----:B------:R-:W-:Y:S01]  /*7710*/  @P0 STG.E.U16 desc[UR12][R2.64+0x90], R124 ;  /* 0x0000907c02000986 */ /* 0x000fe2000c10150c */
[----:B------:R-:W-:Y:S01]  /*7720*/  ISETP.GT.AND P0, PT, R0, 0x50, P3 ;  /* 0x000000500000780c */ /* 0x000fe20001f04270 */
[----:B------:R-:W-:Y:S01]  /*7730*/  IMAD.SHL.U32 R15, R16, 0x2, RZ ;  /* 0x00000002100f7824 */ /* 0x000fe200078e00ff */
        /* <DEDUP_REMOVED lines=26> */
[----:B------:R-:W-:Y:S01]  /*78e0*/  SHF.L.U64.HI R13, R16, 0x1, R11 ;  /* 0x00000001100d7819 */ /* 0x000fe2000001020b */
[-C--:B------:R-:W-:Y:S01]  /*78f0*/  FMUL R28, R28, R8.reuse ;  /* 0x000000081c1c7220 */ /* 0x080fe20000400000 */
[----:B------:R-:W-:Y:S01]  /*7900*/  F2FP.F16.F32.PACK_AB R149, RZ, R149 ;  /* 0x00000095ff95723e */ /* 0x000fe200000000ff */
        /* <DEDUP_REMOVED lines=31> */
[----:B------:R-:W-:Y:S01]  /*7b00*/  ISETP.GT.AND P5, PT, R0, 0x69, P2 ;  /* 0x000000690000780c */ /* 0x000fe200017a4270 */
[-C--:B------:R-:W-:Y:S01]  /*7b10*/  FMUL R38, R38, R8.reuse ;  /* 0x0000000826267220 */ /* 0x080fe20000400000 */
[----:B------:R-:W-:Y:S01]  /*7b20*/  F2FP.F16.F32.PACK_AB R31, RZ, R31 ;  /* 0x0000001fff1f723e */ /* 0x000fe200000000ff */
[----:B------:R-:W-:Y:S01]  /*7b30*/  @P1 STG.E.U16 desc[UR12][R4.64+0xc0], R138 ;  /* 0x0000c08a04001986 */ /* 0x000fe2000c10150c */
[C---:B------:R-:W-:Y:S01]  /*7b40*/  ISETP.GT.AND P1, PT, R10.reuse, 0x40, PT ;  /* 0x000000400a00780c */ /* 0x040fe20003f24270 */
[----:B------:R-:W-:Y:S01]  /*7b50*/  FMUL R39, R39, R8 ;  /* 0x0000000827277220 */ /* 0x000fe20000400000 */
[----:B------:R-:W-:Y:S01]  /*7b60*/  F2FP.F16.F32.PACK_AB R32, RZ, R32 ;  /* 0x00000020ff20723e */ /* 0x000fe200000000ff */
[----:B------:R-:W-:Y:S01]  /*7b70*/  @P0 STG.E.U16 desc[UR12][R4.64+0xc2], R139 ;  /* 0x0000c28b04000986 */ /* 0x000fe2000c10150c */
[----:B------:R-:W-:Y:S01]  /*7b80*/  ISETP.GT.AND P0, PT, R10, 0x48, PT ;  /* 0x000000480a00780c */ /* 0x000fe20003f04270 */
        /* <DEDUP_REMOVED lines=17> */
[C---:B------:R-:W-:Y:S01]  /*7ca0*/  ISETP.GT.AND P4, PT, R0.reuse, 0x78, P2 ;  /* 0x000000780000780c */ /* 0x040fe20001784270 */
[-C--:B------:R-:W-:Y:S01]  /*7cb0*/  FMUL R45, R45, R8.reuse ;  /* 0x000000082d2d7220 */ /* 0x080fe20000400000 */
[C---:B------:R-:W-:Y:S01]  /*7cc0*/  ISETP.GT.AND P2, PT, R0.reuse, 0x79, P2 ;  /* 0x000000790000780c */ /* 0x040fe20001744270 */
        /* <DEDUP_REMOVED lines=15> */
[----:B------:R-:W-:Y:S01]  /*7dc0*/  IADD3 R10, P5, R15, R2, RZ ;  /* 0x000000020f0a7210 */ /* 0x000fe20007fbe0ff */
[----:B------:R-:W-:Y:S01]  /*7dd0*/  FMUL R51, R51, R8 ;  /* 0x0000000833337220 */ /* 0x000fe20000400000 */
[----:B------:R-:W-:Y:S01]  /*7de0*/  F2FP.F16.F32.PACK_AB R43, RZ, R43 ;  /* 0x0000002bff2b723e */ /* 0x000fe200000000ff */
[----:B------:R-:W-:Y:S01]  /*7df0*/  @P6 STG.E.U16 desc[UR12][R4.64+0xe2], R147 ;  /* 0x0000e29304006986 */ /* 0x000fe2000c10150c */
[----:B------:R-:W-:Y:S01]  /*7e00*/  F2FP.F16.F32.PACK_AB R44, RZ, R44 ;  /* 0x0000002cff2c723e */ /* 0x000fe200000000ff */
[----:B------:R-:W-:Y:S01]  /*7e10*/  IMAD.X R11, R13, 0x1, R3, P5 ;  /* 0x000000010d0b7824 */ /* 0x000fe200028e0603 */
[----:B------:R-:W-:Y:S01]  /*7e20*/  IADD3 R12, P5, P6, R9, R2, R15 ;  /* 0x00000002090c7210 */ /* 0x000fe20007ebe00f */
[----:B------:R-:W-:Y:S01]  /*7e30*/  @P4 STG.E.U16 desc[UR12][R2.64+0xf0], R148 ;  /* 0x0000f09402004986 */ /* 0x000fe2000c10150c */
[----:B------:R-:W-:Y:S01]  /*7e40*/  ISETP.GT.AND P4, PT, R0, 0x78, P3 ;  /* 0x000000780000780c */ /* 0x000fe20001f84270 */
[-C--:B------:R-:W-:Y:S01]  /*7e50*/  FMUL R52, R52, R8.reuse ;  /* 0x0000000834347220 */ /* 0x080fe20000400000 */
[C---:B------:R-:W-:Y:S01]  /*7e60*/  ISETP.GT.AND P3, PT, R0.reuse, 0x79, P3 ;  /* 0x000000790000780c */ /* 0x040fe20001f64270 */
[----:B------:R0:W-:Y:S01]  /*7e70*/  @P2 STG.E.U16 desc[UR12][R2.64+0xf2], R149 ;  /* 0x0000f29502002986 */ /* 0x0001e2000c10150c */
[----:B------:R-:W-:Y:S01]  /*7e80*/  IADD3.X R13, R7, R3, R13, P5, P6 ;  /* 0x00000003070d7210 */ /* 0x000fe20002fec40d */
[-C--:B------:R-:W-:Y:S01]  /*7e90*/  FMUL R53, R53, R8.reuse ;  /* 0x0000000835357220 */ /* 0x080fe20000400000 */
[----:B------:R-:W-:Y:S01]  /*7ea0*/  ISETP.GT.AND P5, PT, R0, 0x1, P1 ;  /* 0x000000010000780c */ /* 0x000fe20000fa4270 */
[-C--:B------:R-:W-:Y:S01]  /*7eb0*/  FMUL R54, R54, R8.reuse ;  /* 0x0000000836367220 */ /* 0x080fe20000400000 */
[----:B------:R-:W-:Y:S01]  /*7ec0*/  ISETP.GT.AND P2, PT, R0, RZ, P0 ;  /* 0x000000ff0000720c */ /* 0x000fe20000744270 */
[-C--:B------:R-:W-:Y:S01]  /*7ed0*/  FMUL R55, R55, R8.reuse ;  /* 0x0000000837377220 */ /* 0x080fe20000400000 */
[----:B------:R-:W-:Y:S01]  /*7ee0*/  F2FP.F16.F32.PACK_AB R45, RZ, R45 ;  /* 0x0000002dff2d723e */ /* 0x000fe200000000ff */
[----:B------:R-:W-:Y:S01]  /*7ef0*/  FMUL R56, R56, R8 ;  /* 0x0000000838387220 */ /* 0x000fe20000400000 */
[----:B------:R-:W-:Y:S01]  /*7f00*/  F2FP.F16.F32.PACK_AB R46, RZ, R46 ;  /* 0x0000002eff2e723e */ /* 0x000fe200000000ff */
[----:B------:R-:W-:Y:S01]  /*7f10*/  FMUL R57, R57, R8 ;  /* 0x0000000839397220 */ /* 0x000fe20000400000 */
[----:B------:R-:W-:Y:S01]  /*7f20*/  F2FP.F16.F32.PACK_AB R47, RZ, R47 ;  /* 0x0000002fff2f723e */ /* 0x000fe200000000ff */
[----:B0-----:R-:W-:Y:S01]  /*7f30*/  @P4 IMAD.MOV.U32 R2, RZ, RZ, R4 ;  /* 0x000000ffff024224 */ /* 0x001fe200078e0004 */
[----:B------:R-:W-:Y:S01]  /*7f40*/  F2FP.F16.F32.PACK_AB R48, RZ, R48 ;  /* 0x00000030ff30723e */ /* 0x000fe200000000ff */
[----:B------:R-:W-:Y:S01]  /*7f50*/  @P4 IMAD.MOV.U32 R3, RZ, RZ, R5 ;  /* 0x000000ffff034224 */ /* 0x000fe200078e0005 */
[----:B------:R-:W-:Y:S01]  /*7f60*/  F2FP.F16.F32.PACK_AB R49, RZ, R49 ;  /* 0x00000031ff31723e */ /* 0x000fe200000000ff */
[----:B------:R-:W-:Y:S01]  /*7f70*/  FMUL R58, R58, R8 ;  /* 0x000000083a3a7220 */ /* 0x000fe20000400000 */
[----:B------:R-:W-:Y:S01]  /*7f80*/  F2FP.F16.F32.PACK_AB R50, RZ, R50 ;  /* 0x00000032ff32723e */ /* 0x000fe200000000ff */
[-C--:B------:R-:W-:Y:S01]  /*7f90*/  FMUL R59, R59, R8.reuse ;  /* 0x000000083b3b7220 */ /* 0x080fe20000400000 */
[----:B------:R0:W-:Y:S01]  /*7fa0*/  @P4 STG.E.U16 desc[UR12][R2.64+0xf0], R150 ;  /* 0x0000f09602004986 */ /* 0x0001e2000c10150c */
[----:B------:R-:W-:Y:S01]  /*7fb0*/  ISETP.GT.AND P4, PT, R0, RZ, P1 ;  /* 0x000000ff0000720c */ /* 0x000fe20000f84270 */
[-C--:B------:R-:W-:Y:S01]  /*7fc0*/  FMUL R60, R60, R8.reuse ;  /* 0x000000083c3c7220 */ /* 0x080fe20000400000 */
[----:B------:R-:W-:Y:S01]  /*7fd0*/  F2FP.F16.F32.PACK_AB R51, RZ, R51 ;  /* 0x00000033ff33723e */ /* 0x000fe200000000ff */
[----:B------:R-:W-:Y:S01]  /*7fe0*/  @P3 STG.E.U16 desc[UR12][R4.64+0xf2], R151 ;  /* 0x0000f29704003986 */ /* 0x000fe2000c10150c */
[----:B------:R-:W-:Y:S01]  /*7ff0*/  IADD3 R6, P3, R10, R9, RZ ;  /* 0x000000090a067210 */ /* 0x000fe20007f7e0ff */
[----:B------:R-:W-:Y:S01]  /*8000*/  FMUL R61, R61, R8 ;  /* 0x000000083d3d7220 */ /* 0x000fe20000400000 */
[----:B------:R-:W-:Y:S01]  /*8010*/  F2FP.F16.F32.PACK_AB R52, RZ, R52 ;  /* 0x00000034ff34723e */ /* 0x000fe200000000ff */
[----:B------:R-:W-:Y:S01]  /*8020*/  @P5 STG.E.U16 desc[UR12][R10.64+0x2], R25 ;  /* 0x000002190a005986 */ /* 0x000fe2000c10150c */
[C---:B------:R-:W-:Y:S01]  /*8030*/  ISETP.GT.AND P5, PT, R0.reuse, 0x9, P1 ;  /* 0x000000090000780c */ /* 0x040fe20000fa4270 */
[----:B------:R-:W-:Y:S01]  /*8040*/  IMAD.X R7, R11, 0x1, R7, P3 ;  /* 0x000000010b077824 */ /* 0x000fe200018e0607 */
        /* <DEDUP_REMOVED lines=13> */
[----:B0-----:R-:W-:Y:S01]  /*8120*/  @P3 IMAD.MOV.U32 R2, RZ, RZ, R6 ;  /* 0x000000ffff023224 */ /* 0x001fe200078e0006 */
[----:B------:R-:W-:Y:S01]  /*8130*/  F2FP.F16.F32.PACK_AB R57, RZ, R57 ;  /* 0x00000039ff39723e */ /* 0x000fe200000000ff */
[----:B------:R-:W-:Y:S01]  /*8140*/  @P3 IMAD.MOV.U32 R3, RZ, RZ, R7 ;  /* 0x000000ffff033224 */ /* 0x000fe200078e0007 */
[----:B------:R-:W-:Y:S01]  /*8150*/  F2FP.F16.F32.PACK_AB R58, RZ, R58 ;  /* 0x0000003aff3a723e */ /* 0x000fe200000000ff */
[-C--:B------:R-:W-:Y:S01]  /*8160*/  FMUL R66, R66, R8.reuse ;  /* 0x0000000842427220 */ /* 0x080fe20000400000 */
[----:B------:R-:W-:Y:S01]  /*8170*/  F2FP.F16.F32.PACK_AB R59, RZ, R59 ;  /* 0x0000003bff3b723e */ /* 0x000fe200000000ff */
[-C--:B------:R-:W-:Y:S01]  /*8180*/  FMUL R67, R67, R8.reuse ;  /* 0x0000000843437220 */ /* 0x080fe20000400000 */
[----:B------:R0:W-:Y:S01]  /*8190*/  @P3 STG.E.U16 desc[UR12][R2.64+0x2], R27 ;  /* 0x0000021b02003986 */ /* 0x0001e2000c10150c */
        /* <DEDUP_REMOVED lines=21> */
[----:B------:R-:W-:Y:S01]  /*82f0*/  FMUL R73, R73, R8 ;  /* 0x0000000849497220 */ /* 0x000fe20000400000 */
[----:B------:R-:W-:Y:S01]  /*8300*/  F2FP.F16.F32.PACK_AB R65, RZ, R65 ;  /* 0x00000041ff41723e */ /* 0x000fe200000000ff */
[----:B------:R-:W-:Y:S01]  /*8310*/  @P5 STG.E.U16 desc[UR12][R10.64+0x22], R33 ;  /* 0x000022210a005986 */ /* 0x000fe2000c10150c */
[----:B------:R-:W-:Y:S01]  /*8320*/  ISETP.GT.AND P5, PT, R0, 0x19, P1 ;  /* 0x000000190000780c */ /* 0x000fe20000fa4270 */
[--C-:B0-----:R-:W-:Y:S01]  /*8330*/  @P2 IMAD.MOV.U32 R2, RZ, RZ, R12.reuse ;  /* 0x000000ffff022224 */ /* 0x101fe200078e000c */
[----:B------:R-:W-:Y:S01]  /*8340*/  F2FP.F16.F32.PACK_AB R66, RZ, R66 ;  /* 0x00000042ff42723e */ /* 0x000fe200000000ff */
[--C-:B------:R-:W-:Y:S01]  /*8350*/  @P2 IMAD.MOV.U32 R3, RZ, RZ, R13.reuse ;  /* 0x000000ffff032224 */ /* 0x100fe200078e000d */
[----:B------:R-:W-:Y:S01]  /*8360*/  F2FP.F16.F32.PACK_AB R67, RZ, R67 ;  /* 0x00000043ff43723e */ /* 0x000fe200000000ff */
[----:B------:R-:W-:Y:S01]  /*8370*/  FMUL R74, R74, R8 ;  /* 0x000000084a4a7220 */ /* 0x000fe20000400000 */
[----:B------:R-:W-:Y:S01]  /*8380*/  F2FP.F16.F32.PACK_AB R68, RZ, R68 ;  /* 0x00000044ff44723e */ /* 0x000fe200000000ff */
[-C--:B------:R-:W-:Y:S01]  /*8390*/  FMUL R75, R75, R8.reuse ;  /* 0x000000084b4b7220 */ /* 0x080fe20000400000 */
[----:B------:R0:W-:Y:S01]  /*83a0*/  @P2 STG.E.U16 desc[UR12][R2.64+0x20], R34 ;  /* 0x0000202202002986 */ /* 0x0001e2000c10150c */
        /* <DEDUP_REMOVED lines=9> */
[----:B------:R-:W-:Y:S01]  /*8440*/  FMUL R80, R80, R8 ;  /* 0x0000000850507220 */ /* 0x000fe20000400000 */
[----:B------:R-:W-:Y:S01]  /*8450*/  F2FP.F16.F32.PACK_AB R73, RZ, R73 ;  /* 0x00000049ff49723e */ /* 0x000fe200000000ff */
[--C-:B0-----:R-:W-:Y:S01]  /*8460*/  @P3 IMAD.MOV.U32 R2, RZ, RZ, R12.reuse ;  /* 0x000000ffff023224 */ /* 0x101fe200078e000c */
[----:B------:R-:W-:Y:S01]  /*8470*/  F2FP.F16.F32.PACK_AB R74, RZ, R74 ;  /* 0x0000004aff4a723e */ /* 0x000fe200000000ff */
[--C-:B------:R-:W-:Y:S01]  /*8480*/  @P3 IMAD.MOV.U32 R3, RZ, RZ, R13.reuse ;  /* 0x000000ffff033224 */ /* 0x100fe200078e000d */
[----:B------:R-:W-:Y:S01]  /*8490*/  ISETP.GT.AND P6, PT, R0, 0x68, P0 ;  /* 0x000000680000780c */ /* 0x000fe200007c4270 */
[-C--:B------:R-:W-:Y:S01]  /*84a0*/  FMUL R81, R81, R8.reuse ;  /* 0x0000000851517220 */ /* 0x080fe20000400000 */
[----:B------:R-:W-:Y:S01]  /*84b0*/  F2FP.F16.F32.PACK_AB R75, RZ, R75 ;  /* 0x0000004bff4b723e */ /* 0x000fe200000000ff */
[-C--:B------:R-:W-:Y:S01]  /*84c0*/  FMUL R82, R82, R8.reuse ;  /* 0x0000000852527220 */ /* 0x080fe20000400000 */
[----:B------:R0:W-:Y:S01]  /*84d0*/  @P3 STG.E.U16 desc[UR12][R2.64+0x22], R35 ;  /* 0x0000222302003986 */ /* 0x0001e2000c10150c */
        /* <DEDUP_REMOVED lines=17> */
[----:B------:R-:W-:Y:S01]  /*85f0*/  FMUL R8, R87, R8 ;  /* 0x0000000857087220 */ /* 0x000fe20000400000 */
[----:B------:R0:W-:Y:S01]  /*8600*/  @P2 STG.E.U16 desc[UR12][R2.64+0x30], R38 ;  /* 0x0000302602002986 */ /* 0x0001e2000c10150c */
[----:B------:R-:W-:-:S02]  /*8610*/  ISETP.GT.AND P2, PT, R0, 0x20, P0 ;  /* 0x000000200000780c */ /* 0x000fc40000744270 */
[----:B------:R-:W-:Y:S02]  /*8620*/  F2FP.F16.F32.PACK_AB R82, RZ, R82 ;  /* 0x00000052ff52723e */ /* 0x000fe400000000ff */
[----:B------:R-:W-:Y:S02]  /*8630*/  F2FP.F16.F32.PACK_AB R83, RZ, R83 ;  /* 0x00000053ff53723e */ /* 0x000fe400000000ff */
[----:B------:R-:W-:Y:S02]  /*8640*/  F2FP.F16.F32.PACK_AB R84, RZ, R84 ;  /* 0x00000054ff54723e */ /* 0x000fe400000000ff */
[----:B------:R-:W-:Y:S02]  /*8650*/  F2FP.F16.F32.PACK_AB R85, RZ, R85 ;  /* 0x00000055ff55723e */ /* 0x000fe400000000ff */
[----:B------:R-:W-:Y:S01]  /*8660*/  F2FP.F16.F32.PACK_AB R86, RZ, R86 ;  /* 0x00000056ff56723e */ /* 0x000fe200000000ff */
[----:B0-----:R-:W-:Y:S02]  /*8670*/  @P3 IMAD.MOV.U32 R2, RZ, RZ, R12 ;  /* 0x000000ffff023224 */ /* 0x001fe400078e000c */
[----:B------:R-:W-:-:S05]  /*8680*/  @P3 IMAD.MOV.U32 R3, RZ, RZ, R13 ;  /* 0x000000ffff033224 */ /* 0x000fca00078e000d */
[----:B------:R0:W-:Y:S01]  /*8690*/  @P3 STG.E.U16 desc[UR12][R2.64+0x32], R39 ;  /* 0x0000322702003986 */ /* 0x0001e2000c10150c */
[----:B------:R-:W-:-:S03]  /*86a0*/  ISETP.GT.AND P3, PT, R0, 0x21, P0 ;  /* 0x000000210000780c */ /* 0x000fc60000764270 */
[----:B------:R-:W-:Y:S01]  /*86b0*/  @P4 STG.E.U16 desc[UR12][R10.64+0x40], R40 ;  /* 0x000040280a004986 */ /* 0x000fe2000c10150c */
[----:B------:R-:W-:-:S03]  /*86c0*/  ISETP.GT.AND P4, PT, R0, 0x28, P1 ;  /* 0x000000280000780c */ /* 0x000fc60000f84270 */
[----:B------:R-:W-:Y:S01]  /*86d0*/  @P5 STG.E.U16 desc[UR12][R10.64+0x42], R41 ;  /* 0x000042290a005986 */ /* 0x000fe2000c10150c */
[----:B------:R-:W-:Y:S01]  /*86e0*/  ISETP.GT.AND P5, PT, R0, 0x29, P1 ;  /* 0x000000290000780c */ /* 0x000fe20000fa4270 */
[----:B0-----:R-:W-:Y:S02]  /*86f0*/  @P2 IMAD.MOV.U32 R2, RZ, RZ, R12 ;  /* 0x000000ffff022224 */ /* 0x001fe400078e000c */
[----:B------:R-:W-:-:S05]  /*8700*/  @P2 IMAD.MOV.U32 R3, RZ, RZ, R13 ;  /* 0x000000ffff032224 */ /* 0x000fca00078e000d */
[----:B------:R0:W-:Y:S01]  /*8710*/  @P2 STG.E.U16 desc[UR12][R2.64+0x40], R42 ;  /* 0x0000402a02002986 */ /* 0x0001e2000c10150c */
[----:B------:R-:W-:Y:S01]  /*8720*/  ISETP.GT.AND P2, PT, R0, 0x28, P0 ;  /* 0x000000280000780c */ /* 0x000fe20000744270 */
        /* <DEDUP_REMOVED lines=111> */
[C---:B------:R-:W-:Y:S02]  /*8e20*/  ISETP.GT.AND P3, PT, R0.reuse, 0x78, P1 ;  /* 0x000000780000780c */ /* 0x040fe40000f64270 */
[C---:B------:R-:W-:Y:S01]  /*8e30*/  ISETP.GT.AND P1, PT, R0.reuse, 0x79, P1 ;  /* 0x000000790000780c */ /* 0x040fe20000f24270 */
[----:B------:R-:W-:Y:S01]  /*8e40*/  @P4 STG.E.U16 desc[UR12][R10.64+0xe0], R80 ;  /* 0x0000e0500a004986 */ /* 0x000fe2000c10150c */
[C---:B------:R-:W-:Y:S02]  /*8e50*/  ISETP.GT.AND P4, PT, R0.reuse, 0x71, P0 ;  /* 0x000000710000780c */ /* 0x040fe40000784270 */
[----:B------:R-:W-:Y:S01]  /*8e60*/  ISETP.GT.AND P0, PT, R0, 0x79, P0 ;  /* 0x000000790000780c */ /* 0x000fe20000704270 */
[----:B------:R-:W-:Y:S01]  /*8e70*/  @P2 STG.E.U16 desc[UR12][R10.64+0xe2], R81 ;  /* 0x0000e2510a002986 */ /* 0x000fe2000c10150c */
[----:B0-----:R-:W-:Y:S02]  /*8e80*/  @P5 IMAD.MOV.U32 R2, RZ, RZ, R12 ;  /* 0x000000ffff025224 */ /* 0x001fe400078e000c */
[----:B------:R-:W-:-:S05]  /*8e90*/  @P5 IMAD.MOV.U32 R3, RZ, RZ, R13 ;  /* 0x000000ffff035224 */ /* 0x000fca00078e000d */
[----:B------:R0:W-:Y:S02]  /*8ea0*/  @P5 STG.E.U16 desc[UR12][R2.64+0xe0], R82 ;  /* 0x0000e05202005986 */ /* 0x0001e4000c10150c */
[----:B0-----:R-:W-:Y:S02]  /*8eb0*/  @P4 IMAD.MOV.U32 R2, RZ, RZ, R12 ;  /* 0x000000ffff024224 */ /* 0x001fe400078e000c */
[----:B------:R-:W-:-:S05]  /*8ec0*/  @P4 IMAD.MOV.U32 R3, RZ, RZ, R13 ;  /* 0x000000ffff034224 */ /* 0x000fca00078e000d */
[----:B------:R0:W-:Y:S04]  /*8ed0*/  @P4 STG.E.U16 desc[UR12][R2.64+0xe2], R83 ;  /* 0x0000e25302004986 */ /* 0x0001e8000c10150c */
[----:B------:R1:W-:Y:S04]  /*8ee0*/  @P3 STG.E.U16 desc[UR12][R10.64+0xf0], R84 ;  /* 0x0000f0540a003986 */ /* 0x0003e8000c10150c */
[----:B------:R1:W-:Y:S01]  /*8ef0*/  @P1 STG.E.U16 desc[UR12][R10.64+0xf2], R85 ;  /* 0x0000f2550a001986 */ /* 0x0003e2000c10150c */
[----:B0-----:R-:W-:Y:S02]  /*8f00*/  @P6 IMAD.MOV.U32 R2, RZ, RZ, R12 ;  /* 0x000000ffff026224 */ /* 0x001fe400078e000c */
[----:B------:R-:W-:-:S05]  /*8f10*/  @P6 IMAD.MOV.U32 R3, RZ, RZ, R13 ;  /* 0x000000ffff036224 */ /* 0x000fca00078e000d */
[----:B------:R1:W-:Y:S01]  /*8f20*/  @P6 STG.E.U16 desc[UR12][R2.64+0xf0], R86 ;  /* 0x0000f05602006986 */ /* 0x0003e2000c10150c */
[----:B------:R-:W-:Y:S05]  /*8f30*/  @!P0 EXIT ;  /* 0x000000000000894d */ /* 0x000fea0003800000 */
[----:B------:R-:W-:-:S05]  /*8f40*/  F2FP.F16.F32.PACK_AB R8, RZ, R8 ;  /* 0x00000008ff08723e */ /* 0x000fca00000000ff */
[----:B------:R-:W-:Y:S01]  /*8f50*/  STG.E.U16 desc[UR12][R12.64+0xf2], R8 ;  /* 0x0000f2080c007986 */ /* 0x000fe2000c10150c */
[----:B------:R-:W-:Y:S05]  /*8f60*/  EXIT ;  /* 0x000000000000794d */ /* 0x000fea0003800000 */
.L_x_10:
[----:B------:R-:W-:-:S13]  /*8f70*/  ISETP.NE.AND P0, PT, R4, RZ, PT ;  /* 0x000000ff0400720c */ /* 0x000fda0003f05270 */
[----:B------:R-:W-:Y:S05]  /*8f80*/  @P0 EXIT ;  /* 0x000000000000094d */ /* 0x000fea0003800000 */
[----:B------:R-:W-:Y:S01]  /*8f90*/  ELECT P0, URZ, PT ;  /* 0x00000000003f782f */ /* 0x000fe20003800000 */
[----:B------:R-:W-:-:S12]  /*8fa0*/  BSSY B0, `(.L_x_273) ;  /* 0x0000078000007945 */ /* 0x000fd80003800000 */
[----:B------:R-:W-:Y:S05]  /*8fb0*/  @!P0 BRA `(.L_x_274) ;  /* 0x0000000400d88947 */ /* 0x000fea0003800000 */
[----:B------:R-:W-:Y:S02]  /*8fc0*/  ISETP.GE.AND P0, PT, R2, 0x1, PT ;  /* 0x000000010200780c */ /* 0x000fe40003f06270 */
[----:B------:R-:W-:-:S04]  /*8fd0*/  SHF.R.S32.HI R5, RZ, 0x1f, R6 ;  /* 0x0000001fff057819 */ /* 0x000fc80000011406 */
[----:B------:R-:W-:-:S07]  /*8fe0*/  LEA.HI R4, R5, R6, RZ, 0x7 ;  /* 0x0000000605047211 */ /* 0x000fce00078f38ff */
[----:B------:R-:W-:Y:S05]  /*8ff0*/  @!P0 BRA `(.L_x_274) ;  /* 0x0000000400c88947 */ /* 0x000fea0003800000 */
[----:B------:R-:W2:Y:S01]  /*9000*/  S2R R5, SR_CTAID.X ;  /* 0x0000000000057919 */ /* 0x000ea20000002500 */
[----:B------:R-:W-:Y:S01]  /*9010*/  LOP3.LUT R7, R4, 0xffffff80, RZ, 0xc0, !PT ;  /* 0xffffff8004077812 */ /* 0x000fe200078ec0ff */
[----:B------:R-:W-:Y:S01]  /*9020*/  ULDC UR4, c[0x0][0x384] ;  /* 0x0000e10000047ab9 */ /* 0x000fe20000000800 */
[----:B------:R-:W-:Y:S01]  /*9030*/  LOP3.LUT P0, RZ, R6, 0x1f, RZ, 0xc0, !PT ;  /* 0x0000001f06ff7812 */ /* 0x000fe2000780c0ff */
[----:B0----5:R-:W0:Y:S01]  /*9040*/  S2R R9, SR_CTAID.Y ;  /* 0x0000000000097919 */ /* 0x021e220000002600 */
[----:B------:R-:W-:Y:S01]  /*9050*/  IMAD R4, R10, R11, RZ ;  /* 0x0000000b0a047224 */ /* 0x000fe200078e02ff */
[----:B------:R-:W-:Y:S01]  /*9060*/  ULDC UR5, c[0x0][0x388] ;  /* 0x0000e20000057ab9 */ /* 0x000fe20000000800 */
[----:B------:R-:W-:Y:S01]  /*9070*/  IMAD.IADD R7, R6, 0x1, -R7 ;  /* 0x0000000106077824 */ /* 0x000fe200078e0a07 */
[----:B------:R-:W-:Y:S01]  /*9080*/  LOP3.LUT R22, R0, 0x2, RZ, 0xfc, !PT ;  /* 0x0000000200167812 */ /* 0x000fe200078efcff */
[----:B------:R-:W-:Y:S02]  /*9090*/  IMAD.MOV.U32 R6, RZ, RZ, RZ ;  /* 0x000000ffff067224 */ /* 0x000fe400078e00ff */
[----:B------:R-:W-:Y:S01]  /*90a0*/  IMAD.MOV.U32 R10, RZ, RZ, RZ ;  /* 0x000000ffff0a7224 */ /* 0x000fe200078e00ff */
[----:B------:R-:W-:Y:S01]  /*90b0*/  ISETP.NE.AND P1, PT, R7, RZ, PT ;  /* 0x000000ff0700720c */ /* 0x000fe20003f25270 */
[----:B------:R-:W-:Y:S01]  /*90c0*/  IMAD R4, R3, R4, 0x1 ;  /* 0x0000000103047424 */ /* 0x000fe200078e0204 */
[----:B------:R-:W-:Y:S01]  /*90d0*/  ISETP.NE.OR P0, PT, R7, RZ, !P0 ;  /* 0x000000ff0700720c */ /* 0x000fe20004705670 */
[----:B------:R-:W-:-:S02]  /*90e0*/  IMAD.MOV.U32 R7, RZ, RZ, 0x1 ;  /* 0x00000001ff077424 */ /* 0x000fc400078e00ff */
[----:B--2---:R-:W-:-:S04]  /*90f0*/  IMAD.SHL.U32 R18, R5, 0x80, RZ ;  /* 0x0000008005127824 */ /* 0x004fc800078e00ff */
[----:B------:R-:W-:-:S04]  /*9100*/  IMAD.HI.U32 R5, R18, UR4, RZ ;  /* 0x0000000412057c27 */ /* 0x000fc8000f8e00ff */
[----:B0-----:R-:W-:Y:S01]  /*9110*/  IMAD.SHL.U32 R19, R9, 0x80, RZ ;  /* 0x0000008009137824 */ /* 0x001fe200078e00ff */
[----:B-1----:R-:W-:Y:S02]  /*9120*/  CS2R R8, SRZ ;  /* 0x0000000000087805 */ /* 0x002fe4000001ff00 */
[----:B------:R-:W-:Y:S01]  /*9130*/  SHF.R.U32.HI R5, RZ, UR5, R5 ;  /* 0x00000005ff057c19 */ /* 0x000fe20008011605 */
[----:B------:R-:W-:-:S07]  /*9140*/  VIADD R20, R19, 0x40 ;  /* 0x0000004013147836 */ /* 0x000fce0000000000 */
.L_x_278:
[----:B------:R-:W0:Y:S01]  /*9150*/  S2R R12, SR_CgaCtaId ;  /* 0x00000000000c7919 */ /* 0x000e220000008800 */
[----:B------:R-:W-:-:S04]  /*9160*/  MOV R11, 0x400 ;  /* 0x00000400000b7802 */ /* 0x000fc80000000f00 */
[----:B0-----:R-:W-:Y:S02]  /*9170*/  LEA R21, R12, R11, 0x18 ;  /* 0x0000000b0c157211 */ /* 0x001fe400078ec0ff */
[----:B------:R-:W-:-:S03]  /*9180*/  SHF.L.U32 R11, R7, 0x1f, RZ ;  /* 0x0000001f070b7819 */ /* 0x000fc600000006ff */
[----:B------:R-:W-:-:S07]  /*9190*/  IMAD R12, R6, 0x8, R21 ;  /* 0x00000008060c7824 */ /* 0x000fce00078e0215 */
.L_x_275:
[----:B0-----:R0:W1:Y:S02]  /*91a0*/  SYNCS.PHASECHK.TRANS64.TRYWAIT P2, [R12+URZ+0x38070], R11 ;  /* 0x0380700b0c0075a7 */ /* 0x001064000804017f */
[----:B-1----:R-:W-:Y:S05]  /*91b0*/  @!P2 NANOSLEEP.SYNCS 0x989680 ;  /* 0x009896800000a95d */ /* 0x002fea0003900000 */
[----:B------:R-:W1:Y:S02]  /*91c0*/  @!P2 SYNCS.PHASECHK.TRANS64 P2, [R12+URZ+0x38070], R11 ;  /* 0x0380700b0c00a5a7 */ /* 0x000e64000804007f */
[----:B-1----:R-:W-:Y:S05]  /*91d0*/  @!P2 BRA `(.L_x_275) ;  /* 0xfffffffc00f0a947 */ /* 0x002fea000383ffff */
[----:B0-----:R-:W0:Y:S02]  /*91e0*/  @!P1 LDC R11, c[0x0][0x500] ;  /* 0x00014000ff0b9b82 */ /* 0x001e240000000800 */
[----:B0-----:R0:W-:Y:S02]  /*91f0*/  @!P1 SYNCS.ARRIVE.TRANS64 RZ, [R12+URZ+0x38000], R11 ;  /* 0x0380000b0cff99a7 */ /* 0x0011e4000800003f */
[----:B0-----:R-:W-:-:S04]  /*9200*/  PRMT R11, R22, 0x9910, RZ ;  /* 0x00009910160b7816 */ /* 0x001fc800000000ff */
[----:B------:R-:W-:-:S13]  /*9210*/  ISETP.NE.AND P2, PT, R11, 0x2, PT ;  /* 0x000000020b00780c */ /* 0x000fda0003f45270 */
[----:B------:R-:W-:Y:S05]  /*9220*/  @P2 BRA `(.L_x_276) ;  /* 0x0000000000042947 */ /* 0x000fea0003800000 */
[----:B------:R-:W-:Y:S01]  /*9230*/  BPT.TRAP 0x1 ;  /* 0x000000040000795c */ /* 0x000fe20000300000 */
.L_x_276:
[----:B------:R-:W-:Y:S05]  /*9240*/  @P0 BRA `(.L_x_277) ;  /* 0x0000000000040947 */ /* 0x000fea0003800000 */
[----:B------:R-:W-:Y:S01]  /*9250*/  BPT.TRAP 0x1 ;  /* 0x000000040000795c */ /* 0x000fe20000300000 */
.L_x_277:
[----:B------:R-:W0:Y:S01]  /*9260*/  LDC R13, c[0x0][0x380] ;  /* 0x0000e000ff0d7b82 */ /* 0x000e220000000800 */
[----:B------:R-:W-:Y:S01]  /*9270*/  R2UR UR4, R5 ;  /* 0x00000000050472ca */ /* 0x000fe200000e0000 */
[----:B------:R-:W-:Y:S01]  /*9280*/  ULDC UR28, c[0x0][0x38c] ;  /* 0x0000e300001c7ab9 */ /* 0x000fe20000000800 */
[----:B------:R-:W-:Y:S01]  /*9290*/  R2UR UR10, R18 ;  /* 0x00000000120a72ca */ /* 0x000fe200000e0000 */
[----:B------:R-:W-:Y:S01]  /*92a0*/  UISETP.NE.AND UP0, UPT, UR28, 0x1, UPT ;  /* 0x000000011c00788c */ /* 0x000fe2000bf05270 */
[----:B------:R-:W-:Y:S01]  /*92b0*/  R2UR UR25, R12 ;  /* 0x000000000c1972ca */ /* 0x000fe200000e0000 */
[----:B------:R-:W-:Y:S01]  /*92c0*/  ULDC.64 UR14, c[0x0][0x198] ;  /* 0x00006600000e7ab9 */ /* 0x000fe20000000a00 */
[C---:B------:R-:W-:Y:S01]  /*92d0*/  R2UR UR26, R10.reuse ;  /* 0x000000000a1a72ca */ /* 0x040fe200000e0000 */
[----:B------:R-:W1:Y:S01]  /*92e0*/  LDC.64 R14, c[0x0][0x3b8] ;  /* 0x0000ee00ff0e7b82 */ /* 0x000e620000000a00 */
[----:B------:R-:W-:Y:S01]  /*92f0*/  VIADD R10, R10, 0x1 ;  /* 0x000000010a0a7836 */ /* 0x000fe20000000000 */
[----:B------:R-:W-:Y:S01]  /*9300*/  R2UR UR7, R21 ;  /* 0x00000000150772ca */ /* 0x000fe200000e0000 */
[----:B------:R-:W-:Y:S01]  /*9310*/  VIADD R4, R4, 0xffffffff ;  /* 0xffffffff04047836 */ /* 0x000fe20000000000 */
[----:B------:R-:W-:Y:S01]  /*9320*/  R2UR UR24, R6 ;  /* 0x00000000061872ca */ /* 0x000fe200000e0000 */
[----:B------:R-:W-:Y:S01]  /*9330*/  ULDC.64 UR16, c[0x0][0x3b0] ;  /* 0x0000ec0000107ab9 */ /* 0x000fe20000000a00 */
[----:B------:R-:W-:Y:S01]  /*9340*/  R2UR UR20, R9 ;  /* 0x00000000091472ca */ /* 0x000fe200000e0000 */
[----:B------:R-:W-:Y:S01]  /*9350*/  @UP0 ULDC.64 UR12, c[0x0][0x390] ;  /* 0x0000e400000c0ab9 */ /* 0x000fe20000000a00 */
[----:B------:R-:W1:Y:S01]  /*9360*/  LDC.64 R16, c[0x0][0x3d8] ;  /* 0x0000f600ff107b82 */ /* 0x000e620000000a00 */
[----:B------:R-:W-:Y:S01]  /*9370*/  R2UR UR21, R8 ;  /* 0x00000000081572ca */ /* 0x000fe200000e0000 */
[----:B------:R-:W-:Y:S01]  /*9380*/  ULDC.64 UR22, c[0x0][0x3d0] ;  /* 0x0000f40000167ab9 */ /* 0x000fe20000000a00 */
[----:B------:R-:W-:Y:S01]  /*9390*/  R2UR UR18, R19 ;  /* 0x00000000131272ca */ /* 0x000fe200000e0000 */
[----:B------:R-:W-:Y:S01]  /*93a0*/  USHF.L.U32 UR26, UR26, 0x5, URZ ;  /* 0x000000051a1a7899 */ /* 0x000fe2000800063f */
[----:B------:R-:W-:Y:S01]  /*93b0*/  ISETP.GT.AND P5, PT, R4, 0x1, PT ;  /* 0x000000010400780c */ /* 0x000fe20003fa4270 */
[----:B------:R-:W-:Y:S01]  /*93c0*/  UIADD3 UR25, UR25, 0x38000, URZ ;  /* 0x0003800019197890 */ /* 0x000fe2000fffe03f */
[----:B------:R-:W-:Y:S01]  /*93d0*/  VIADD R6, R6, 0x1 ;  /* 0x0000000106067836 */ /* 0x000fe20000000000 */
[----:B0-----:R-:W-:Y:S01]  /*93e0*/  ISETP.NE.AND P2, PT, R13, 0x1, PT ;  /* 0x000000010d00780c */ /* 0x001fe20003f45270 */
[----:B------:R-:W-:Y:S01]  /*93f0*/  ULEA UR24, UR24, UR7, 0xd ;  /* 0x0000000718187291 */ /* 0x000fe2000f8e683f */
[----:B------:R-:W-:-:S02]  /*9400*/  UMOV UR5, 0x10000000 ;  /* 0x1000000000057882 */ /* 0x000fc40000000000 */
[C---:B------:R-:W-:Y:S01]  /*9410*/  ISETP.NE.AND P4, PT, R6.reuse, 0xe, PT ;  /* 0x0000000e0600780c */ /* 0x040fe20003f85270 */
[----:B------:R-:W-:Y:S01]  /*9420*/  UMOV UR19, UR26 ;  /* 0x0000001a00137c82 */ /* 0x000fe20008000000 */
[----:B------:R-:W-:Y:S02]  /*9430*/  UMOV UR11, UR26 ;  /* 0x0000001a000b7c82 */ /* 0x000fe40008000000 */
[----:B------:R-:W-:-:S05]  /*9440*/  SEL R6, R6, RZ, P4 ;  /* 0x000000ff06067207 */ /* 0x000fca0002000000 */
[----:B------:R-:W-:Y:S01]  /*9450*/  @P2 IMAD.U32 R11, RZ, RZ, UR4 ;  /* 0x00000004ff0b2e24 */ /* 0x000fe2000f8e00ff */
[----:B------:R-:W-:Y:S01]  /*9460*/  UMOV UR4, 0x0 ;  /* 0x0000000000047882 */ /* 0x000fe20000000000 */
[----:B-1----:R-:W-:-:S03]  /*9470*/  IMAD R12, R8, R15, R17 ;  /* 0x0000000f080c7224 */ /* 0x002fc600078e0211 */
[----:B------:R-:W-:Y:S01]  /*9480*/  @P2 R2UR UR10, R11 ;  /* 0x000000000b0a22ca */ /* 0x000fe200000e0000 */
[----:B------:R-:W-:Y:S01]  /*9490*/  IMAD R11, R9, R14, R16 ;  /* 0x0000000e090b7224 */ /* 0x000fe200078e0210 */
[C---:B------:R-:W-:Y:S02]  /*94a0*/  ISETP.NE.AND P2, PT, R10.reuse, R3, PT ;  /* 0x000000030a00720c */ /* 0x040fe40003f45270 */
[----:B------:R-:W-:Y:S02]  /*94b0*/  SEL R14, RZ, 0x1, P4 ;  /* 0x00000001ff0e7807 */ /* 0x000fe40002000000 */
[----:B------:R-:W-:Y:S02]  /*94c0*/  PRMT R11, R11, 0x40, R12 ;  /* 0x000000400b0b7816 */ /* 0x000fe4000000000c */
[----:B------:R-:W0:Y:S01]  /*94d0*/  LDC R12, c[0x0][0x3c8] ;  /* 0x0000f200ff0c7b82 */ /* 0x000e220000000800 */
[----:B------:R-:W-:Y:S02]  /*94e0*/  LOP3.LUT R7, R7, R14, RZ, 0x3c, !PT ;  /* 0x0000000e07077212 */ /* 0x000fe400078e3cff */
[----:B------:R-:W-:-:S02]  /*94f0*/  SEL R10, R10, RZ, P2 ;  /* 0x000000ff0a0a7207 */ /* 0x000fc40001000000 */
[----:B------:R-:W-:Y:S02]  /*9500*/  UIADD3 UR6, -UR10, URZ, URZ ;  /* 0x0000003f0a067290 */ /* 0x000fe4000fffe13f */
[----:B------:R-:W-:Y:S02]  /*9510*/  UIMAD.WIDE.U32 UR8, UR10, UR12, URZ ;  /* 0x0000000c0a0872a5 */ /* 0x000fe4000f8e003f */
[----:B------:R-:W-:Y:S01]  /*9520*/  UMOV UR29, UR10 ;  /* 0x0000000a001d7c82 */ /* 0x000fe20008000000 */
[----:B------:R-:W-:Y:S01]  /*9530*/  UMOV UR12, UR20 ;  /* 0x00000014000c7c82 */ /* 0x000fe20008000000 */
[----:B------:R-:W-:Y:S01]  /*9540*/  IMAD R13, R13, UR6, R18 ;  /* 0x000000060d0d7c24 */ /* 0x000fe2000f8e0212 */
[----:B------:R-:W-:Y:S02]  /*9550*/  @UP0 USHF.R.U32.HI UR29, URZ, UR13, UR9 ;  /* 0x0000000d3f1d0299 */ /* 0x000fe40008011609 */
[----:B------:R-:W-:Y:S01]  /*9560*/  R2UR UR9, R11 ;  /* 0x000000000b0972ca */ /* 0x000fe200000e0000 */
[----:B------:R-:W-:Y:S01]  /*9570*/  VIADD R11, R9, 0x1 ;  /* 0x00000001090b7836 */ /* 0x000fe20000000000 */
[----:B------:R-:W-:Y:S01]  /*9580*/  R2UR UR27, R13 ;  /* 0x000000000d1b72ca */ /* 0x000fe200000e0000 */
[----:B------:R-:W-:Y:S01]  /*9590*/  UIADD3 UR8, -UR29, URZ, URZ ;  /* 0x0000003f1d087290 */ /* 0x000fe2000fffe13f */
[----:B------:R-:W-:Y:S01]  /*95a0*/  @P2 IMAD.MOV R11, RZ, RZ, R9 ;  /* 0x000000ffff0b2224 */ /* 0x000fe200078e0209 */
[----:B------:R-:W-:-:S02]  /*95b0*/  UIADD3 UR6, UP1, UR14, 0xf0, URZ ;  /* 0x000000f00e067890 */ /* 0x000fc4000ff3e03f */
[----:B------:R-:W-:Y:S01]  /*95c0*/  UIMAD UR28, UR28, UR8, UR10 ;  /* 0x000000081c1c72a4 */ /* 0x000fe2000f8e020a */
[----:B------:R-:W-:Y:S01]  /*95d0*/  R2UR UR10, R20 ;  /* 0x00000000140a72ca */ /* 0x000fe200000e0000 */
[----:B------:R-:W-:Y:S01]  /*95e0*/  UIADD3 UR14, UP2, UR14, 0x1f0, URZ ;  /* 0x000001f00e0e7890 */ /* 0x000fe2000ff5e03f */
[C---:B0-----:R-:W-:Y:S01]  /*95f0*/  ISETP.NE.AND P3, PT, R11.reuse, R12, PT ;  /* 0x0000000c0b00720c */ /* 0x041fe20003f65270 */
[----:B------:R-:W-:Y:S01]  /*9600*/  UIADD3.X UR7, URZ, UR15, URZ, UP1, !UPT ;  /* 0x0000000f3f077290 */ /* 0x000fe20008ffe43f */
[----:B------:R-:W-:Y:S01]  /*9610*/  VIADD R12, R8, 0x1 ;  /* 0x00000001080c7836 */ /* 0x000fe20000000000 */
[----:B------:R-:W-:Y:S01]  /*9620*/  UIMAD UR28, UR28, UR17, UR23 ;  /* 0x000000111c1c72a4 */ /* 0x000fe2000f8e0217 */
[----:B------:R-:W-:Y:S01]  /*9630*/  SEL R9, R11, RZ, P3 ;  /* 0x000000ff0b097207 */ /* 0x000fe20001800000 */
[----:B------:R-:W-:Y:S02]  /*9640*/  UIMAD UR27, UR27, UR16, UR22 ;  /* 0x000000101b1b72a4 */ /* 0x000fe4000f8e0216 */
[----:B------:R-:W-:-:S02]  /*9650*/  UPRMT UR22, UR9, 0x5410, URZ ;  /* 0x0000541009167896 */ /* 0x000fc4000800003f */
[----:B------:R-:W-:Y:S02]  /*9660*/  UIADD3.X UR15, URZ, UR15, URZ, UP2, !UPT ;  /* 0x0000000f3f0f7290 */ /* 0x000fe400097fe43f */
[----:B------:R-:W-:Y:S02]  /*9670*/  UIADD3 UR16, UR24, 0x1c000, URZ ;  /* 0x0001c00018107890 */ /* 0x000fe4000fffe03f */
[----:B------:R-:W-:Y:S01]  /*9680*/  UIADD3 UR8, UR24, 0x1d000, URZ ;  /* 0x0001d00018087890 */ /* 0x000fe2000fffe03f */
[----:B------:R-:W-:Y:S01]  /*9690*/  @P3 IMAD.MOV R12, RZ, RZ, R8 ;  /* 0x000000ffff0c3224 */ /* 0x000fe200078e0208 */
[----:B------:R-:W-:Y:S01]  /*96a0*/  UMOV UR17, UR25 ;  /* 0x0000001900117c82 */ /* 0x000fe20008000000 */
[----:B------:R2:W-:Y:S01]  /*96b0*/  UTMALDG.4D.IM2COL [UR24], [UR6], UR22 ;  /* 0x00000018060073b4 */ /* 0x0005e20008058016 */
[----:B------:R-:W-:Y:S01]  /*96c0*/  UMOV UR13, UR21 ;  /* 0x00000015000d7c82 */ /* 0x000fe20008000000 */
[----:B------:R-:W-:Y:S01]  /*96d0*/  UMOV UR9, UR25 ;  /* 0x0000001900097c82 */ /* 0x000fe20008000000 */
[----:B------:R-:W-:Y:S01]  /*96e0*/  IMAD.MOV.U32 R8, RZ, RZ, R12 ;  /* 0x000000ffff087224 */ /* 0x000fe200078e000c */
[----:B------:R2:W-:Y:S02]  /*96f0*/  UTMALDG.4D [UR16], [UR14], desc[UR4] ;  /* 0x000004100e0075b4 */ /* 0x0005e40008019000 */
[----:B------:R2:W-:Y:S02]  /*9700*/  UTMALDG.4D [UR8], [UR14], desc[UR4] ;  /* 0x000004080e0075b4 */ /* 0x0005e40008019000 */
[----:B--2---:R-:W-:Y:S05]  /*9710*/  @P5 BRA `(.L_x_278) ;  /* 0xfffffff8008c5947 */ /* 0x004fea000383ffff */
.L_x_274:
[----:B------:R-:W-:Y:S05]  /*9720*/  BSYNC B0 ;  /* 0x0000000000007941 */ /* 0x000fea0003800000 */
.L_x_273:
[----:B------:R-:W-:Y:S01]  /*9730*/  ISETP.GE.U32.AND P0, PT, R2, 0xe, PT ;  /* 0x0000000e0200780c */ /* 0x000fe20003f06070 */
[----:B------:R-:W-:-:S12]  /*9740*/  IMAD.MOV.U32 R3, RZ, RZ, 0x1 ;  /* 0x00000001ff037424 */ /* 0x000fd800078e00ff */
[----:B------:R-:W-:Y:S05]  /*9750*/  @!P0 BRA `(.L_x_279) ;  /* 0x00000000001c8947 */ /* 0x000fea0003800000 */
[----:B------:R-:W-:-:S05]  /*9760*/  SHF.R.U32.HI R4, RZ, 0x1, R2 ;  /* 0x00000001ff047819 */ /* 0x000fca0000011602 */
[----:B------:R-:W-:-:S05]  /*9770*/  IMAD.WIDE.U32 R4, R4, -0x6db6db6d, RZ ;  /* 0x9249249304047825 */ /* 0x000fca00078e00ff */
[----:B------:R-:W-:-:S04]  /*9780*/  SHF.R.U32.HI R3, RZ, 0x2, R5 ;  /* 0x00000002ff037819 */ /* 0x000fc80000011605 */
[----:B------:R-:W-:-:S04]  /*9790*/  LOP3.LUT R3, R3, 0x1, RZ, 0xc0, !PT ;  /* 0x0000000103037812 */ /* 0x000fc800078ec0ff */
[----:B------:R-:W-:-:S04]  /*97a0*/  ISETP.NE.U32.AND P0, PT, R3, 0x1, PT ;  /* 0x000000010300780c */ /* 0x000fc80003f05070 */
[----:B------:R-:W-:-:S04]  /*97b0*/  ISETP.NE.U32.AND.EX P0, PT, RZ, RZ, PT, P0 ;  /* 0x000000ffff00720c */ /* 0x000fc80003f05100 */
[----:B------:R-:W-:-:S09]  /*97c0*/  SEL R3, RZ, 0x1, !P0 ;  /* 0x00000001ff037807 */ /* 0x000fd20004000000 */
.L_x_279:
[----:B------:R-:W-:Y:S05]  /*97d0*/  WARPSYNC.ALL ;  /* 0x0000000000007948 */ /* 0x000fea0003800000 */
[----:B------:R-:W-:-:S13]  /*97e0*/  ELECT P0, URZ, PT ;  /* 0x00000000003f782f */ /* 0x000fda0003800000 */
[----:B------:R-:W-:Y:S05]  /*97f0*/  @!P0 EXIT ;  /* 0x000000000000894d */ /* 0x000fea0003800000 */
[----:B------:R-:W-:-:S04]  /*9800*/  LOP3.LUT R0, R0, 0x2, RZ, 0xfc, !PT ;  /* 0x0000000200007812 */ /* 0x000fc800078efcff */
[----:B------:R-:W-:-:S13]  /*9810*/  ISETP.NE.AND P0, PT, R0, 0x3, PT ;  /* 0x000000030000780c */ /* 0x000fda0003f05270 */
[----:B------:R-:W-:Y:S05]  /*9820*/  @!P0 BRA `(.L_x_280) ;  /* 0x0000000000048947 */ /* 0x000fea0003800000 */
[----:B------:R-:W-:Y:S01]  /*9830*/  BPT.TRAP 0x1 ;  /* 0x000000040000795c */ /* 0x000fe20000300000 */
.L_x_280:
[----:B------:R-:W2:Y:S01]  /*9840*/  S2R R7, SR_CgaCtaId ;  /* 0x0000000000077919 */ /* 0x000ea20000008800 */
[----:B------:R-:W-:Y:S02]  /*9850*/  SHF.R.U32.HI R4, RZ, 0x1, R2 ;  /* 0x00000001ff047819 */ /* 0x000fe40000011602 */
[----:B------:R-:W-:-:S03]  /*9860*/  MOV R0, 0x400 ;  /* 0x0000040000007802 */ /* 0x000fc60000000f00 */
[----:B------:R-:W-:-:S05]  /*9870*/  IMAD.WIDE.U32 R4, R4, -0x6db6db6d, RZ ;  /* 0x9249249304047825 */ /* 0x000fca00078e00ff */
[----:B------:R-:W-:-:S05]  /*9880*/  SHF.R.U32.HI R5, RZ, 0x2, R5 ;  /* 0x00000002ff057819 */ /* 0x000fca0000011605 */
[----:B------:R-:W-:Y:S01]  /*9890*/  IMAD R2, R5, -0xe, R2 ;  /* 0xfffffff205027824 */ /* 0x000fe200078e0202 */
[----:B--2---:R-:W-:Y:S02]  /*98a0*/  LEA R0, R7, R0, 0x18 ;  /* 0x0000000007007211 */ /* 0x004fe400078ec0ff */
[----:B------:R-:W-:-:S03]  /*98b0*/  SHF.L.U32 R7, R3, 0x1f, RZ ;  /* 0x0000001f03077819 */ /* 0x000fc600000006ff */
[----:B------:R-:W-:-:S04]  /*98c0*/  VIADD R5, R0, 0x38070 ;  /* 0x0003807000057836 */ /* 0x000fc80000000000 */
[----:B------:R-:W-:-:S07]  /*98d0*/  IMAD R0, R2, 0x8, R5 ;  /* 0x0000000802007824 */ /* 0x000fce00078e0205 */
.L_x_281:
[----:B--2---:R2:W3:Y:S02]  /*98e0*/  SYNCS.PHASECHK.TRANS64.TRYWAIT P0, [R0+URZ], R7 ;  /* 0x00000007000075a7 */ /* 0x0044e4000800017f */
[----:B---3--:R-:W-:Y:S05]  /*98f0*/  @!P0 NANOSLEEP.SYNCS 0x989680 ;  /* 0x009896800000895d */ /* 0x008fea0003900000 */
[----:B------:R-:W3:Y:S02]  /*9900*/  @!P0 SYNCS.PHASECHK.TRANS64 P0, [R0+URZ], R7 ;  /* 0x00000007000085a7 */ /* 0x000ee4000800007f */
[----:B---3--:R-:W-:Y:S05]  /*9910*/  @!P0 BRA `(.L_x_281) ;  /* 0xfffffffc00f08947 */ /* 0x008fea000383ffff */
[----:B------:R-:W-:-:S05]  /*9920*/  VIADD R2, R2, 0x1 ;  /* 0x0000000102027836 */ /* 0x000fca0000000000 */
[----:B------:R-:W-:-:S04]  /*9930*/  ISETP.NE.AND P0, PT, R2, 0xe, PT ;  /* 0x0000000e0200780c */ /* 0x000fc80003f05270 */
[----:B--2---:R-:W-:Y:S02]  /*9940*/  SEL R0, RZ, 0x1, P0 ;  /* 0x00000001ff007807 */ /* 0x004fe40000000000 */
[----:B------:R-:W-:Y:S02]  /*9950*/  SEL R2, R2, RZ, P0 ;  /* 0x000000ff02027207 */ /* 0x000fe40000000000 */
[----:B------:R-:W-:-:S03]  /*9960*/  LOP3.LUT R7, R3, R0, RZ, 0x3c, !PT ;  /* 0x0000000003077212 */ /* 0x000fc600078e3cff */
[----:B------:R-:W-:Y:S01]  /*9970*/  IMAD R0, R2, 0x8, R5 ;  /* 0x0000000802007824 */ /* 0x000fe200078e0205 */
[----:B------:R-:W-:-:S07]  /*9980*/  SHF.L.U32 R3, R7, 0x1f, RZ ;  /* 0x0000001f07037819 */ /* 0x000fce00000006ff */
.L_x_282:
        /* <DEDUP_REMOVED lines=11> */
.L_x_283:
        /* <DEDUP_REMOVED lines=11> */
.L_x_284:
        /* <DEDUP_REMOVED lines=11> */
.L_x_285:
        /* <DEDUP_REMOVED lines=11> */
.L_x_286:
        /* <DEDUP_REMOVED lines=11> */
.L_x_287:
        /* <DEDUP_REMOVED lines=11> */
.L_x_288:
        /* <DEDUP_REMOVED lines=11> */
.L_x_289:
        /* <DEDUP_REMOVED lines=11> */
.L_x_290:
        /* <DEDUP_REMOVED lines=11> */
.L_x_291:
        /* <DEDUP_REMOVED lines=11> */
.L_x_292:
        /* <DEDUP_REMOVED lines=11> */
.L_x_293:
        /* <DEDUP_REMOVED lines=11> */
.L_x_294:
[----:B--2---:R2:W3:Y:S02]  /*a1d0*/  SYNCS.PHASECHK.TRANS64.TRYWAIT P0, [R2+URZ], R3 ;  /* 0x00000003020075a7 */ /* 0x0044e4000800017f */
[----:B---3--:R-:W-:Y:S05]  /*a1e0*/  @!P0 NANOSLEEP.SYNCS 0x989680 ;  /* 0x009896800000895d */ /* 0x008fea0003900000 */
[----:B------:R-:W3:Y:S02]  /*a1f0*/  @!P0 SYNCS.PHASECHK.TRANS64 P0, [R2+URZ], R3 ;  /* 0x00000003020085a7 */ /* 0x000ee4000800007f */
[----:B---3--:R-:W-:Y:S05]  /*a200*/  @P0 EXIT ;  /* 0x000000000000094d */ /* 0x008fea0003800000 */
[----:B------:R-:W-:Y:S05]  /*a210*/  BRA `(.L_x_294) ;  /* 0xfffffffc00ec7947 */ /* 0x000fea000383ffff */
.L_x_295:
[----:B------:R-:W-:-:S00]  /*a220*/  BRA `(.L_x_295) ;  /* 0xfffffffc00fc7947 */ /* 0x000fc0000383ffff */
[----:B------:R-:W-:-:S00]  /*a230*/  NOP ;  /* 0x0000000000007918 */ /* 0x000fc00000000000 */
        /* <DEDUP_REMOVED lines=12> */
.L_x_296:


//--------------------- .nv.shared._ZN7cutlass13device_kernelINS_4conv6kernel13ConvUniversalINS1_16ConvProblemShapeILNS1_8OperatorE1ELi2EEENS1_10collective14CollectiveConvINS1_46MainloopSm90TmaGmmaWarpSpecializedImplicitGemmILS5_1ELi14ELi2EN4cute5tupleIJNSA_1CILi1EEESD_SD_EEENS1_36KernelImplicitTmaWarpSpecializedSm90ELi1EEENSB_IJNSC_ILi128EEESH_NSB_IJNSC_ILi32EEEEEEEEENS_6half_tESL_NSA_8TiledMMAINSA_8MMA_AtomIJNSA_4SM904GMMA26MMA_64x128x16_F32F16F16_SSILNSP_5MajorE0ELSR_1ELNSP_7ScaleInE1ELSS_1EEEEEENSA_6LayoutISE_NSB_IJNSC_ILi0EEESW_SW_EEEEENSB_IJNSA_10UnderscoreESZ_SZ_EEEEENS7_6detail26Sm90ImplicitGemmTileTraitsINSA_20SM90_TMA_LOAD_IM2COLENSA_14ComposedLayoutINSA_7SwizzleILi2ELi4ELi3EEENSA_18smem_ptr_flag_bitsILi16EEENSV_INSB_IJNSB_IJNSC_ILi8EEENSC_ILi16EEEEEENSB_IJSI_SD_EEENSB_IJSD_NSC_ILi14EEEEEEEEENSB_IJNSB_IJSI_NSC_ILi256EEEEEENSB_IJSD_SW_EEENSB_IJSW_NSC_ILi4096EEEEEEEEEEEEEvEENS13_INSA_13SM90_TMA_LOADENS15_INS16_ILi3ELi4ELi3EEES19_NSV_INSB_IJNSB_IJNSC_ILi64EEENSC_ILi2EEEEEENSB_IJS1A_NSC_ILi4EEEEEES1F_EEENSB_IJNSB_IJSD_NSC_ILi2048EEEEEENSB_IJS1S_NSC_ILi512EEEEEES1L_EEEEEEEvEEEENS_8epilogue10collective6detail29Sm90TmaWarpSpecializedAdapterINS28_15DefaultEpilogueISL_NSB_IJNSB_IJlllEEESD_SW_EEES2D_NS27_6thread17LinearCombinationISL_Li1EffLNS2E_9ScaleType4KindE0ELNS_15FloatRoundStyleE2ESL_EENS_4gemm15EpilogueDefaultEEEEEvvEEEEvNT_6ParamsE --------------------------
	.section	.nv.shared._ZN7cutlass13device_kernelINS_4conv6kernel13ConvUniversalINS1_16ConvProblemShapeILNS1_8OperatorE1ELi2EEENS1_10collective14CollectiveConvINS1_46MainloopSm90TmaGmmaWarpSpecializedImplicitGemmILS5_1ELi14ELi2EN4cute5tupleIJNSA_1CILi1EEESD_SD_EEENS1_36KernelImplicitTmaWarpSpecializedSm90ELi1EEENSB_IJNSC_ILi128EEESH_NSB_IJNSC_ILi32EEEEEEEEENS_6half_tESL_NSA_8TiledMMAINSA_8MMA_AtomIJNSA_4SM904GMMA26MMA_64x128x16_F32F16F16_SSILNSP_5MajorE0ELSR_1ELNSP_7ScaleInE1ELSS_1EEEEEENSA_6LayoutISE_NSB_IJNSC_ILi0EEESW_SW_EEEEENSB_IJNSA_10UnderscoreESZ_SZ_EEEEENS7_6detail26Sm90ImplicitGemmTileTraitsINSA_20SM90_TMA_LOAD_IM2COLENSA_14ComposedLayoutINSA_7SwizzleILi2ELi4ELi3EEENSA_18smem_ptr_flag_bitsILi16EEENSV_INSB_IJNSB_IJNSC_ILi8EEENSC_ILi16EEEEEENSB_IJSI_SD_EEENSB_IJSD_NSC_ILi14EEEEEEEEENSB_IJNSB_IJSI_NSC_ILi256EEEEEENSB_IJSD_SW_EEENSB_IJSW_NSC_ILi4096EEEEEEEEEEEEEvEENS13_INSA_13SM90_TMA_LOADENS15_INS16_ILi3ELi4ELi3EEES19_NSV_INSB_IJNSB_IJNSC_ILi64EEENSC_ILi2EEEEEENSB_IJS1A_NSC_ILi4EEEEEES1F_EEENSB_IJNSB_IJSD_NSC_ILi2048EEEEEENSB_IJS1S_NSC_ILi512EEEEEES1L_EEEEEEEvEEEENS_8epilogue10collective6detail29Sm90TmaWarpSpecializedAdapterINS28_15DefaultEpilogueISL_NSB_IJNSB_IJlllEEESD_SW_EEES2D_NS27_6thread17LinearCombinationISL_Li1EffLNS2E_9ScaleType4KindE0ELNS_15FloatRoundStyleE2ESL_EENS_4gemm15EpilogueDefaultEEEEEvvEEEEvNT_6ParamsE,"aw",@nobits
	.sectionflags	@""
	.align	16
	.zero		1024


//--------------------- .nv.shared.reserved.0     --------------------------
	.section	.nv.shared.reserved.0,"aw",@nobits
	.weak		__nv_reservedSMEM_offset_0_alias
	.size		__nv_reservedSMEM_offset_0_alias, 0, 0
	.other		__nv_reservedSMEM_offset_0_alias,@"STO_CUDA_RESERVED_SHARED STV_DEFAULT"
__nv_reservedSMEM_offset_0_alias:
	.zero		0


//--------------------- .nv.global                --------------------------
	.section	.nv.global,"aw",@nobits
.nv.global:
	.type		_ZN39_INTERNAL_619e49cd_4_k_cu_ec14aef9_27184cute1_E,@object
	.size		_ZN39_INTERNAL_619e49cd_4_k_cu_ec14aef9_27184cute1_E,(_ZN39_INTERNAL_619e49cd_4_k_cu_ec14aef9_27184cuda3std3__45__cpo6cbeginE - _ZN39_INTERNAL_619e49cd_4_k_cu_ec14aef9_27184cute1_E)
_ZN39_INTERNAL_619e49cd_4_k_cu_ec14aef9_27184cute1_E:
	.zero		1
	.type		_ZN39_INTERNAL_619e49cd_4_k_cu_ec14aef9_27184cuda3std3__45__cpo6cbeginE,@object
	.size		_ZN39_INTERNAL_619e49cd_4_k_cu_ec14aef9_27184cuda3std3__45__cpo6cbeginE,(_ZN39_INTERNAL_619e49cd_4_k_cu_ec14aef9_27184cuda3std3__48in_placeE - _ZN39_INTERNAL_619e49cd_4_k_cu_ec14aef9_27184cuda3std3__45__cpo6cbeginE)
_ZN39_INTERNAL_619e49cd_4_k_cu_ec14aef9_27184cuda3std3__45__cpo6cbeginE:
	.zero		1
	.type		_ZN39_INTERNAL_619e49cd_4_k_cu_ec14aef9_27184cuda3std3__48in_placeE,@object
	.size		_ZN39_INTERNAL_619e49cd_4_k_cu_ec14aef9_27184cuda3std3__48in_placeE,(_ZN39_INTERNAL_619e49cd_4_k_cu_ec14aef9_27184cuda3std6ranges3__45__cpo9iter_moveE - _ZN39_INTERNAL_619e49cd_4_k_cu_ec14aef9_27184cuda3std3__48in_placeE)
_ZN39_INTERNAL_619e49cd_4_k_cu_ec14aef9_27184cuda3std3__48in_placeE:
	.zero		1
	.type		_ZN39_INTERNAL_619e49cd_4_k_cu_ec14aef9_27184cuda3std6ranges3__45__cpo9iter_moveE,@object
	.size		_ZN39_INTERNAL_619e49cd_4_k_cu_ec14aef9_27184cuda3std6ranges3__45__cpo9iter_moveE,(_ZN39_INTERNAL_619e49cd_4_k_cu_ec14aef9_27184cuda3std3__45__cpo5beginE - _ZN39_INTERNAL_619e49cd_4_k_cu_ec14aef9_27184cuda3std6ranges3__45__cpo9iter_moveE)
_ZN39_INTERNAL_619e49cd_4_k_cu_ec14aef9_27184cuda3std6ranges3__45__cpo9iter_moveE:
	.zero		1
	.type		_ZN39_INTERNAL_619e49cd_4_k_cu_ec14aef9_27184cuda3std3__45__cpo5beginE,@object
	.size		_ZN39_INTERNAL_619e49cd_4_k_cu_ec14aef9_27184cuda3std3__45__cpo5beginE,(_ZN39_INTERNAL_619e49cd_4_k_cu_ec14aef9_27184cuda3std3__441_GLOBAL__N__619e49cd_4_k_cu_ec14aef9_27186ignoreE - _ZN39_INTERNAL_619e49cd_4_k_cu_ec14aef9_27184cuda3std3__45__cpo5beginE)
_ZN39_INTERNAL_619e49cd_4_k_cu_ec14aef9_27184cuda3std3__45__cpo5beginE:
	.zero		1
	.type		_ZN39_INTERNAL_619e49cd_4_k_cu_ec14aef9_27184cuda3std3__441_GLOBAL__N__619e49cd_4_k_cu_ec14aef9_27186ignoreE,@object
	.size		_ZN39_INTERNAL_619e49cd_4_k_cu_ec14aef9_27184cuda3std3__441_GLOBAL__N__619e49cd_4_k_cu_ec14aef9_27186ignoreE,(_ZN39_INTERNAL_619e49cd_4_k_cu_ec14aef9_27184cute7productE - _ZN39_INTERNAL_619e49cd_4_k_cu_ec14aef9_27184cuda3std3__441_GLOBAL__N__619e49cd_4_k_cu_ec14aef9_27186ignoreE)
_ZN39_INTERNAL_619e49cd_4_k_cu_ec14aef9_27184cuda3std3__441_GLOBAL__N__619e49cd_4_k_cu_ec14aef9_27186ignoreE:
	.zero		1
	.type		_ZN39_INTERNAL_619e49cd_4_k_cu_ec14aef9_27184cute7productE,@object
	.size		_ZN39_INTERNAL_619e49cd_4_k_cu_ec14aef9_27184cute7productE,(_ZN39_INTERNAL_619e49cd_4_k_cu_ec14aef9_27184cuda3std3__45__cpo3endE - _ZN39_INTERNAL_619e49cd_4_k_cu_ec14aef9_27184cute7productE)
_ZN39_INTERNAL_619e49cd_4_k_cu_ec14aef9_27184cute7productE:
	.zero		1
	.type		_ZN39_INTERNAL_619e49cd_4_k_cu_ec14aef9_27184cuda3std3__45__cpo3endE,@object
	.size		_ZN39_INTERNAL_619e49cd_4_k_cu_ec14aef9_27184cuda3std3__45__cpo3endE,(_ZN39_INTERNAL_619e49cd_4_k_cu_ec14aef9_27184cuda3std3__419piecewise_constructE - _ZN39_INTERNAL_619e49cd_4_k_cu_ec14aef9_27184cuda3std3__45__cpo3endE)
_ZN39_INTERNAL_619e49cd_4_k_cu_ec14aef9_27184cuda3std3__45__cpo3endE:
	.zero		1
	.type		_ZN39_INTERNAL_619e49cd_4_k_cu_ec14aef9_27184cuda3std3__419piecewise_constructE,@object
	.size		_ZN39_INTERNAL_619e49cd_4_k_cu_ec14aef9_27184cuda3std3__419piecewise_constructE,(_ZN39_INTERNAL_619e49cd_4_k_cu_ec14aef9_27184cuda3std3__45__cpo4cendE - _ZN39_INTERNAL_619e49cd_4_k_cu_ec14aef9_27184cuda3std3__419piecewise_constructE)
_ZN39_INTERNAL_619e49cd_4_k_cu_ec14aef9_27184cuda3std3__419piecewise_constructE:
	.zero		1
	.type		_ZN39_INTERNAL_619e49cd_4_k_cu_ec14aef9_27184cuda3std3__45__cpo4cendE,@object
	.size		_ZN39_INTERNAL_619e49cd_4_k_cu_ec14aef9_27184cuda3std3__45__cpo4cendE,(_ZN39_INTERNAL_619e49cd_4_k_cu_ec14aef9_27184cuda3std6ranges3__45__cpo4swapE - _ZN39_INTERNAL_619e49cd_4_k_cu_ec14aef9_27184cuda3std3__45__cpo4cendE)
_ZN39_INTERNAL_619e49cd_4_k_cu_ec14aef9_27184cuda3std3__45__cpo4cendE:
	.zero		1
	.type		_ZN39_INTERNAL_619e49cd_4_k_cu_ec14aef9_27184cuda3std6ranges3__45__cpo4swapE,@object
	.size		_ZN39_INTERNAL_619e49cd_4_k_cu_ec14aef9_27184cuda3std6ranges3__45__cpo4swapE,(.L_7 - _ZN39_INTERNAL_619e49cd_4_k_cu_ec14aef9_27184cuda3std6ranges3__45__cpo4swapE)
_ZN39_INTERNAL_619e49cd_4_k_cu_ec14aef9_27184cuda3std6ranges3__45__cpo4swapE:
	.zero		1
.L_7:


//--------------------- .nv.constant0._ZN7cutlass13device_kernelINS_4conv6kernel13ConvUniversalINS1_16ConvProblemShapeILNS1_8OperatorE1ELi2EEENS1_10collective14CollectiveConvINS1_46MainloopSm90TmaGmmaWarpSpecializedImplicitGemmILS5_1ELi14ELi2EN4cute5tupleIJNSA_1CILi1EEESD_SD_EEENS1_36KernelImplicitTmaWarpSpecializedSm90ELi1EEENSB_IJNSC_ILi128EEESH_NSB_IJNSC_ILi32EEEEEEEEENS_6half_tESL_NSA_8TiledMMAINSA_8MMA_AtomIJNSA_4SM904GMMA26MMA_64x128x16_F32F16F16_SSILNSP_5MajorE0ELSR_1ELNSP_7ScaleInE1ELSS_1EEEEEENSA_6LayoutISE_NSB_IJNSC_ILi0EEESW_SW_EEEEENSB_IJNSA_10UnderscoreESZ_SZ_EEEEENS7_6detail26Sm90ImplicitGemmTileTraitsINSA_20SM90_TMA_LOAD_IM2COLENSA_14ComposedLayoutINSA_7SwizzleILi2ELi4ELi3EEENSA_18smem_ptr_flag_bitsILi16EEENSV_INSB_IJNSB_IJNSC_ILi8EEENSC_ILi16EEEEEENSB_IJSI_SD_EEENSB_IJSD_NSC_ILi14EEEEEEEEENSB_IJNSB_IJSI_NSC_ILi256EEEEEENSB_IJSD_SW_EEENSB_IJSW_NSC_ILi4096EEEEEEEEEEEEEvEENS13_INSA_13SM90_TMA_LOADENS15_INS16_ILi3ELi4ELi3EEES19_NSV_INSB_IJNSB_IJNSC_ILi64EEENSC_ILi2EEEEEENSB_IJS1A_NSC_ILi4EEEEEES1F_EEENSB_IJNSB_IJSD_NSC_ILi2048EEEEEENSB_IJS1S_NSC_ILi512EEEEEES1L_EEEEEEEvEEEENS_8epilogue10collective6detail29Sm90TmaWarpSpecializedAdapterINS28_15DefaultEpilogueISL_NSB_IJNSB_IJlllEEESD_SW_EEES2D_NS27_6thread17LinearCombinationISL_Li1EffLNS2E_9ScaleType4KindE0ELNS_15FloatRoundStyleE2ESL_EENS_4gemm15EpilogueDefaultEEEEEvvEEEEvNT_6ParamsE --------------------------
	.section	.nv.constant0._ZN7cutlass13device_kernelINS_4conv6kernel13ConvUniversalINS1_16ConvProblemShapeILNS1_8OperatorE1ELi2EEENS1_10collective14CollectiveConvINS1_46MainloopSm90TmaGmmaWarpSpecializedImplicitGemmILS5_1ELi14ELi2EN4cute5tupleIJNSA_1CILi1EEESD_SD_EEENS1_36KernelImplicitTmaWarpSpecializedSm90ELi1EEENSB_IJNSC_ILi128EEESH_NSB_IJNSC_ILi32EEEEEEEEENS_6half_tESL_NSA_8TiledMMAINSA_8MMA_AtomIJNSA_4SM904GMMA26MMA_64x128x16_F32F16F16_SSILNSP_5MajorE0ELSR_1ELNSP_7ScaleInE1ELSS_1EEEEEENSA_6LayoutISE_NSB_IJNSC_ILi0EEESW_SW_EEEEENSB_IJNSA_10UnderscoreESZ_SZ_EEEEENS7_6detail26Sm90ImplicitGemmTileTraitsINSA_20SM90_TMA_LOAD_IM2COLENSA_14ComposedLayoutINSA_7SwizzleILi2ELi4ELi3EEENSA_18smem_ptr_flag_bitsILi16EEENSV_INSB_IJNSB_IJNSC_ILi8EEENSC_ILi16EEEEEENSB_IJSI_SD_EEENSB_IJSD_NSC_ILi14EEEEEEEEENSB_IJNSB_IJSI_NSC_ILi256EEEEEENSB_IJSD_SW_EEENSB_IJSW_NSC_ILi4096EEEEEEEEEEEEEvEENS13_INSA_13SM90_TMA_LOADENS15_INS16_ILi3ELi4ELi3EEES19_NSV_INSB_IJNSB_IJNSC_ILi64EEENSC_ILi2EEEEEENSB_IJS1A_NSC_ILi4EEEEEES1F_EEENSB_IJNSB_IJSD_NSC_ILi2048EEEEEENSB_IJS1S_NSC_ILi512EEEEEES1L_EEEEEEEvEEEENS_8epilogue10collective6detail29Sm90TmaWarpSpecializedAdapterINS28_15DefaultEpilogueISL_NSB_IJNSB_IJlllEEESD_SW_EEES2D_NS27_6thread17LinearCombinationISL_Li1EffLNS2E_9ScaleType4KindE0ELNS_15FloatRoundStyleE2ESL_EENS_4gemm15EpilogueDefaultEEEEEvvEEEEvNT_6ParamsE,"a",@progbits
	.sectionflags	@""
	.align	4
.nv.constant0._ZN7cutlass13device_kernelINS_4conv6kernel13ConvUniversalINS1_16ConvProblemShapeILNS1_8OperatorE1ELi2EEENS1_10collective14CollectiveConvINS1_46MainloopSm90TmaGmmaWarpSpecializedImplicitGemmILS5_1ELi14ELi2EN4cute5tupleIJNSA_1CILi1EEESD_SD_EEENS1_36KernelImplicitTmaWarpSpecializedSm90ELi1EEENSB_IJNSC_ILi128EEESH_NSB_IJNSC_ILi32EEEEEEEEENS_6half_tESL_NSA_8TiledMMAINSA_8MMA_AtomIJNSA_4SM904GMMA26MMA_64x128x16_F32F16F16_SSILNSP_5MajorE0ELSR_1ELNSP_7ScaleInE1ELSS_1EEEEEENSA_6LayoutISE_NSB_IJNSC_ILi0EEESW_SW_EEEEENSB_IJNSA_10UnderscoreESZ_SZ_EEEEENS7_6detail26Sm90ImplicitGemmTileTraitsINSA_20SM90_TMA_LOAD_IM2COLENSA_14ComposedLayoutINSA_7SwizzleILi2ELi4ELi3EEENSA_18smem_ptr_flag_bitsILi16EEENSV_INSB_IJNSB_IJNSC_ILi8EEENSC_ILi16EEEEEENSB_IJSI_SD_EEENSB_IJSD_NSC_ILi14EEEEEEEEENSB_IJNSB_IJSI_NSC_ILi256EEEEEENSB_IJSD_SW_EEENSB_IJSW_NSC_ILi4096EEEEEEEEEEEEEvEENS13_INSA_13SM90_TMA_LOADENS15_INS16_ILi3ELi4ELi3EEES19_NSV_INSB_IJNSB_IJNSC_ILi64EEENSC_ILi2EEEEEENSB_IJS1A_NSC_ILi4EEEEEES1F_EEENSB_IJNSB_IJSD_NSC_ILi2048EEEEEENSB_IJS1S_NSC_ILi512EEEEEES1L_EEEEEEEvEEEENS_8epilogue10collective6detail29Sm90TmaWarpSpecializedAdapterINS28_15DefaultEpilogueISL_NSB_IJNSB_IJlllEEESD_SW_EEES2D_NS27_6thread17LinearCombinationISL_Li1EffLNS2E_9ScaleType4KindE0ELNS_15FloatRoundStyleE2ESL_EENS_4gemm15EpilogueDefaultEEEEEvvEEEEvNT_6ParamsE:
	.zero		1536


//--------------------- SYMBOLS --------------------------

	.type		.nv.reservedSmem.offset0,@object
	.size		.nv.reservedSmem.offset0,0x4
